//
// Generated by NVIDIA NVVM Compiler
//
// Compiler Build ID: CL-36424714
// Cuda compilation tools, release 13.0, V13.0.88
// Based on NVVM 20.0.0
//

.version 9.0
.target sm_100
.address_size 64

	// .globl	_ZN4mc646device17getResidualValuesEiPdS1_PKi
// _ZZN4mc646device17getResidualValuesEiPdS1_PKiE5start has been demoted
// _ZZN4mc646device17getResidualValuesEiPdS1_PKiE3end has been demoted
// _ZZN4mc646device17getResidualValuesEiPdS1_PKiE7max_val has been demoted

.visible .entry _ZN4mc646device17getResidualValuesEiPdS1_PKi(
	.param .u32 _ZN4mc646device17getResidualValuesEiPdS1_PKi_param_0,
	.param .u64 .ptr .align 1 _ZN4mc646device17getResidualValuesEiPdS1_PKi_param_1,
	.param .u64 .ptr .align 1 _ZN4mc646device17getResidualValuesEiPdS1_PKi_param_2,
	.param .u64 .ptr .align 1 _ZN4mc646device17getResidualValuesEiPdS1_PKi_param_3
)
{
	.reg .pred 	%p<9>;
	.reg .b32 	%r<45>;
	.reg .b64 	%rd<13>;
	.reg .b64 	%fd<49>;
	// demoted variable
	.shared .align 4 .u32 _ZZN4mc646device17getResidualValuesEiPdS1_PKiE5start;
	// demoted variable
	.shared .align 4 .u32 _ZZN4mc646device17getResidualValuesEiPdS1_PKiE3end;
	// demoted variable
	.shared .align 8 .f64 _ZZN4mc646device17getResidualValuesEiPdS1_PKiE7max_val;
	ld.param.u32 	%r18, [_ZN4mc646device17getResidualValuesEiPdS1_PKi_param_0];
	ld.param.u64 	%rd3, [_ZN4mc646device17getResidualValuesEiPdS1_PKi_param_1];
	ld.param.u64 	%rd4, [_ZN4mc646device17getResidualValuesEiPdS1_PKi_param_2];
	ld.param.u64 	%rd5, [_ZN4mc646device17getResidualValuesEiPdS1_PKi_param_3];
	mov.u32 	%r19, %ctaid.x;
	mov.u32 	%r20, %ctaid.y;
	mov.u32 	%r21, %nctaid.x;
	mad.lo.s32 	%r1, %r20, %r21, %r19;
	setp.ge.s32 	%p1, %r1, %r18;
	@%p1 bra 	$L__BB0_13;
	mov.u32 	%r2, %tid.x;
	setp.ne.s32 	%p2, %r2, 0;
	@%p2 bra 	$L__BB0_3;
	cvta.to.global.u64 	%rd6, %rd5;
	mul.wide.s32 	%rd7, %r1, 4;
	add.s64 	%rd8, %rd6, %rd7;
	ld.global.u32 	%r22, [%rd8];
	st.shared.u32 	[_ZZN4mc646device17getResidualValuesEiPdS1_PKiE5start], %r22;
	ld.global.u32 	%r23, [%rd8+4];
	st.shared.u32 	[_ZZN4mc646device17getResidualValuesEiPdS1_PKiE3end], %r23;
	cvta.to.global.u64 	%rd9, %rd4;
	mul.wide.s32 	%rd10, %r1, 8;
	add.s64 	%rd11, %rd9, %rd10;
	ld.global.f64 	%fd12, [%rd11];
	st.shared.f64 	[_ZZN4mc646device17getResidualValuesEiPdS1_PKiE7max_val], %fd12;
$L__BB0_3:
	bar.sync 	0;
	ld.shared.u32 	%r24, [_ZZN4mc646device17getResidualValuesEiPdS1_PKiE5start];
	add.s32 	%r40, %r24, %r2;
	ld.shared.u32 	%r4, [_ZZN4mc646device17getResidualValuesEiPdS1_PKiE3end];
	setp.ge.s32 	%p3, %r40, %r4;
	@%p3 bra 	$L__BB0_13;
	ld.shared.f64 	%fd1, [_ZZN4mc646device17getResidualValuesEiPdS1_PKiE7max_val];
	mov.b32 	%r25, 1127219200;
	mov.b32 	%r26, -2147483648;
	mov.b64 	%fd2, {%r26, %r25};
	mov.u32 	%r5, %ntid.x;
	cvta.to.global.u64 	%rd1, %rd3;
$L__BB0_5:
	mul.wide.s32 	%rd12, %r40, 8;
	add.s64 	%rd2, %rd1, %rd12;
	ld.global.f64 	%fd13, [%rd2];
	div.rn.f64 	%fd46, %fd1, %fd13;
	{
	.reg .b32 %temp; 
	mov.b64 	{%temp, %r41}, %fd46;
	}
	{
	.reg .b32 %temp; 
	mov.b64 	{%r42, %temp}, %fd46;
	}
	setp.gt.s32 	%p4, %r41, 1048575;
	mov.b32 	%r43, -1023;
	@%p4 bra 	$L__BB0_7;
	mul.f64 	%fd46, %fd46, 0d4350000000000000;
	{
	.reg .b32 %temp; 
	mov.b64 	{%temp, %r41}, %fd46;
	}
	{
	.reg .b32 %temp; 
	mov.b64 	{%r42, %temp}, %fd46;
	}
	mov.b32 	%r43, -1077;
$L__BB0_7:
	add.s32 	%r29, %r41, -1;
	setp.gt.u32 	%p5, %r29, 2146435070;
	@%p5 bra 	$L__BB0_11;
	shr.u32 	%r32, %r41, 20;
	add.s32 	%r44, %r43, %r32;
	and.b32  	%r33, %r41, 1048575;
	or.b32  	%r34, %r33, 1072693248;
	mov.b64 	%fd47, {%r42, %r34};
	setp.lt.u32 	%p7, %r34, 1073127583;
	@%p7 bra 	$L__BB0_10;
	{
	.reg .b32 %temp; 
	mov.b64 	{%r35, %temp}, %fd47;
	}
	{
	.reg .b32 %temp; 
	mov.b64 	{%temp, %r36}, %fd47;
	}
	add.s32 	%r37, %r36, -1048576;
	mov.b64 	%fd47, {%r35, %r37};
	add.s32 	%r44, %r44, 1;
$L__BB0_10:
	add.f64 	%fd15, %fd47, 0dBFF0000000000000;
	add.f64 	%fd16, %fd47, 0d3FF0000000000000;
	rcp.approx.ftz.f64 	%fd17, %fd16;
	neg.f64 	%fd18, %fd16;
	fma.rn.f64 	%fd19, %fd18, %fd17, 0d3FF0000000000000;
	fma.rn.f64 	%fd20, %fd19, %fd19, %fd19;
	fma.rn.f64 	%fd21, %fd20, %fd17, %fd17;
	mul.f64 	%fd22, %fd15, %fd21;
	fma.rn.f64 	%fd23, %fd15, %fd21, %fd22;
	mul.f64 	%fd24, %fd23, %fd23;
	fma.rn.f64 	%fd25, %fd24, 0d3EB1380B3AE80F1E, 0d3ED0EE258B7A8B04;
	fma.rn.f64 	%fd26, %fd25, %fd24, 0d3EF3B2669F02676F;
	fma.rn.f64 	%fd27, %fd26, %fd24, 0d3F1745CBA9AB0956;
	fma.rn.f64 	%fd28, %fd27, %fd24, 0d3F3C71C72D1B5154;
	fma.rn.f64 	%fd29, %fd28, %fd24, 0d3F624924923BE72D;
	fma.rn.f64 	%fd30, %fd29, %fd24, 0d3F8999999999A3C4;
	fma.rn.f64 	%fd31, %fd30, %fd24, 0d3FB5555555555554;
	sub.f64 	%fd32, %fd15, %fd23;
	add.f64 	%fd33, %fd32, %fd32;
	neg.f64 	%fd34, %fd23;
	fma.rn.f64 	%fd35, %fd34, %fd15, %fd33;
	mul.f64 	%fd36, %fd21, %fd35;
	mul.f64 	%fd37, %fd24, %fd31;
	fma.rn.f64 	%fd38, %fd37, %fd23, %fd36;
	xor.b32  	%r38, %r44, -2147483648;
	mov.b32 	%r39, 1127219200;
	mov.b64 	%fd39, {%r38, %r39};
	sub.f64 	%fd40, %fd39, %fd2;
	fma.rn.f64 	%fd41, %fd40, 0d3FE62E42FEFA39EF, %fd23;
	fma.rn.f64 	%fd42, %fd40, 0dBFE62E42FEFA39EF, %fd41;
	sub.f64 	%fd43, %fd42, %fd23;
	sub.f64 	%fd44, %fd38, %fd43;
	fma.rn.f64 	%fd45, %fd40, 0d3C7ABC9E3B39803F, %fd44;
	add.f64 	%fd48, %fd41, %fd45;
	bra.uni 	$L__BB0_12;
$L__BB0_11:
	fma.rn.f64 	%fd14, %fd46, 0d7FF0000000000000, 0d7FF0000000000000;
	{
	.reg .b32 %temp; 
	mov.b64 	{%temp, %r30}, %fd46;
	}
	and.b32  	%r31, %r30, 2147483647;
	setp.eq.s32 	%p6, %r31, 0;
	selp.f64 	%fd48, 0dFFF0000000000000, %fd14, %p6;
$L__BB0_12:
	st.global.f64 	[%rd2], %fd48;
	add.s32 	%r40, %r40, %r5;
	setp.lt.s32 	%p8, %r40, %r4;
	@%p8 bra 	$L__BB0_5;
$L__BB0_13:
	ret;

}
	// .globl	_ZN4mc646device12updateMatrixEiPKiS2_PKdS4_PiS2_Pd
.visible .entry _ZN4mc646device12updateMatrixEiPKiS2_PKdS4_PiS2_Pd(
	.param .u32 _ZN4mc646device12updateMatrixEiPKiS2_PKdS4_PiS2_Pd_param_0,
	.param .u64 .ptr .align 1 _ZN4mc646device12updateMatrixEiPKiS2_PKdS4_PiS2_Pd_param_1,
	.param .u64 .ptr .align 1 _ZN4mc646device12updateMatrixEiPKiS2_PKdS4_PiS2_Pd_param_2,
	.param .u64 .ptr .align 1 _ZN4mc646device12updateMatrixEiPKiS2_PKdS4_PiS2_Pd_param_3,
	.param .u64 .ptr .align 1 _ZN4mc646device12updateMatrixEiPKiS2_PKdS4_PiS2_Pd_param_4,
	.param .u64 .ptr .align 1 _ZN4mc646device12updateMatrixEiPKiS2_PKdS4_PiS2_Pd_param_5,
	.param .u64 .ptr .align 1 _ZN4mc646device12updateMatrixEiPKiS2_PKdS4_PiS2_Pd_param_6,
	.param .u64 .ptr .align 1 _ZN4mc646device12updateMatrixEiPKiS2_PKdS4_PiS2_Pd_param_7
)
{
	.reg .pred 	%p<4>;
	.reg .b32 	%r<16>;
	.reg .b64 	%rd<27>;
	.reg .b64 	%fd<6>;

	ld.param.u32 	%r8, [_ZN4mc646device12updateMatrixEiPKiS2_PKdS4_PiS2_Pd_param_0];
	ld.param.u64 	%rd6, [_ZN4mc646device12updateMatrixEiPKiS2_PKdS4_PiS2_Pd_param_1];
	ld.param.u64 	%rd7, [_ZN4mc646device12updateMatrixEiPKiS2_PKdS4_PiS2_Pd_param_2];
	ld.param.u64 	%rd8, [_ZN4mc646device12updateMatrixEiPKiS2_PKdS4_PiS2_Pd_param_3];
	ld.param.u64 	%rd9, [_ZN4mc646device12updateMatrixEiPKiS2_PKdS4_PiS2_Pd_param_4];
	ld.param.u64 	%rd10, [_ZN4mc646device12updateMatrixEiPKiS2_PKdS4_PiS2_Pd_param_5];
	ld.param.u64 	%rd11, [_ZN4mc646device12updateMatrixEiPKiS2_PKdS4_PiS2_Pd_param_6];
	ld.param.u64 	%rd12, [_ZN4mc646device12updateMatrixEiPKiS2_PKdS4_PiS2_Pd_param_7];
	mov.u32 	%r9, %ctaid.x;
	mov.u32 	%r10, %ctaid.y;
	mov.u32 	%r11, %nctaid.x;
	mad.lo.s32 	%r1, %r10, %r11, %r9;
	setp.ge.s32 	%p1, %r1, %r8;
	@%p1 bra 	$L__BB1_4;
	cvta.to.global.u64 	%rd13, %rd6;
	cvta.to.global.u64 	%rd14, %rd7;
	cvta.to.global.u64 	%rd15, %rd8;
	mul.wide.s32 	%rd16, %r1, 4;
	add.s64 	%rd17, %rd13, %rd16;
	ld.global.u32 	%r12, [%rd17];
	ld.global.u32 	%r2, [%rd17+4];
	add.s64 	%rd18, %rd14, %rd16;
	ld.global.u32 	%r3, [%rd18];
	mul.wide.s32 	%rd19, %r1, 8;
	add.s64 	%rd1, %rd15, %rd19;
	mov.u32 	%r13, %tid.x;
	add.s32 	%r15, %r12, %r13;
	setp.ge.s32 	%p2, %r15, %r2;
	@%p2 bra 	$L__BB1_4;
	ld.global.f64 	%fd1, [%rd1];
	mov.u32 	%r5, %ntid.x;
	cvta.to.global.u64 	%rd2, %rd10;
	cvta.to.global.u64 	%rd3, %rd11;
	cvta.to.global.u64 	%rd4, %rd9;
	cvta.to.global.u64 	%rd5, %rd12;
$L__BB1_3:
	mul.wide.s32 	%rd20, %r15, 4;
	add.s64 	%rd21, %rd2, %rd20;
	st.global.u32 	[%rd21], %r3;
	add.s64 	%rd22, %rd3, %rd20;
	ld.global.u32 	%r14, [%rd22];
	mul.wide.s32 	%rd23, %r14, 8;
	add.s64 	%rd24, %rd4, %rd23;
	ld.global.f64 	%fd2, [%rd24];
	mul.f64 	%fd3, %fd1, %fd2;
	mul.wide.s32 	%rd25, %r15, 8;
	add.s64 	%rd26, %rd5, %rd25;
	ld.global.f64 	%fd4, [%rd26];
	mul.f64 	%fd5, %fd4, %fd3;
	st.global.f64 	[%rd26], %fd5;
	add.s32 	%r15, %r15, %r5;
	setp.lt.s32 	%p3, %r15, %r2;
	@%p3 bra 	$L__BB1_3;
$L__BB1_4:
	ret;

}
	// .globl	_ZN4mc646device12updateMatrixEiPKiS2_Pi
.visible .entry _ZN4mc646device12updateMatrixEiPKiS2_Pi(
	.param .u32 _ZN4mc646device12updateMatrixEiPKiS2_Pi_param_0,
	.param .u64 .ptr .align 1 _ZN4mc646device12updateMatrixEiPKiS2_Pi_param_1,
	.param .u64 .ptr .align 1 _ZN4mc646device12updateMatrixEiPKiS2_Pi_param_2,
	.param .u64 .ptr .align 1 _ZN4mc646device12updateMatrixEiPKiS2_Pi_param_3
)
{
	.reg .pred 	%p<4>;
	.reg .b32 	%r<15>;
	.reg .b64 	%rd<12>;

	ld.param.u32 	%r8, [_ZN4mc646device12updateMatrixEiPKiS2_Pi_param_0];
	ld.param.u64 	%rd2, [_ZN4mc646device12updateMatrixEiPKiS2_Pi_param_1];
	ld.param.u64 	%rd3, [_ZN4mc646device12updateMatrixEiPKiS2_Pi_param_2];
	ld.param.u64 	%rd4, [_ZN4mc646device12updateMatrixEiPKiS2_Pi_param_3];
	mov.u32 	%r9, %ctaid.x;
	mov.u32 	%r10, %ctaid.y;
	mov.u32 	%r11, %nctaid.x;
	mad.lo.s32 	%r1, %r10, %r11, %r9;
	setp.ge.s32 	%p1, %r1, %r8;
	@%p1 bra 	$L__BB2_4;
	cvta.to.global.u64 	%rd5, %rd2;
	cvta.to.global.u64 	%rd6, %rd3;
	mul.wide.s32 	%rd7, %r1, 4;
	add.s64 	%rd8, %rd5, %rd7;
	ld.global.u32 	%r12, [%rd8];
	ld.global.u32 	%r2, [%rd8+4];
	add.s64 	%rd9, %rd6, %rd7;
	ld.global.u32 	%r3, [%rd9];
	mov.u32 	%r13, %tid.x;
	add.s32 	%r14, %r12, %r13;
	setp.ge.s32 	%p2, %r14, %r2;
	@%p2 bra 	$L__BB2_4;
	mov.u32 	%r5, %ntid.x;
	cvta.to.global.u64 	%rd1, %rd4;
$L__BB2_3:
	mul.wide.s32 	%rd10, %r14, 4;
	add.s64 	%rd11, %rd1, %rd10;
	st.global.u32 	[%rd11], %r3;
	add.s32 	%r14, %r14, %r5;
	setp.lt.s32 	%p3, %r14, %r2;
	@%p3 bra 	$L__BB2_3;
$L__BB2_4:
	ret;

}


// ===== COMPILED SASS (sm_100) =====

	.target	sm_100

	.elftype	@"ET_EXEC"


//--------------------- .note.nv.tkinfo           --------------------------
	.section	.note.nv.tkinfo,"",@"SHT_NOTE"
	.sectionflags	@"SHF_NOTE_NV_TKINFO"
	.tkinfo
        /*0018*/ 	.word	0x00000002
        /*0030*/ 	.string	""
        /*0030*/ 	.string	"ptxas"
        /*0030*/ 	.string	"Cuda compilation tools, release 13.0, V13.0.88"
        /*0030*/ 	.string	"Build cuda_13.0.r13.0/compiler.36424714_0"
        /*0030*/ 	.string	"-arch sm_100 -m 64 "



//--------------------- .note.nv.cuinfo           --------------------------
	.section	.note.nv.cuinfo,"",@"SHT_NOTE"
	.sectionflags	@"SHF_NOTE_NV_CUINFO"
        /*0018*/ 	.short	0x0002
        /*001a*/ 	.short	0x0064
        /*001c*/ 	.short	0x0082
	.zero		2


//--------------------- .nv.info                  --------------------------
	.section	.nv.info,"",@"SHT_CUDA_INFO"
	.align	4


	//----- nvinfo : EIATTR_REGCOUNT
	.align		4
        /*0000*/ 	.byte	0x04, 0x2f
        /*0002*/ 	.short	(.L_1 - .L_0)
	.align		4
.L_0:
        /*0004*/ 	.word	index@(_ZN4mc646device17getResidualValuesEiPdS1_PKi)
        /*0008*/ 	.word	0x0000001e


	//----- nvinfo : EIATTR_FRAME_SIZE
	.align		4
.L_1:
        /*000c*/ 	.byte	0x04, 0x11
        /*000e*/ 	.short	(.L_3 - .L_2)
	.align		4
.L_2:
        /*0010*/ 	.word	index@($__internal_0_$__cuda_sm20_div_rn_f64_full)
        /*0014*/ 	.word	0x00000000


	//----- nvinfo : EIATTR_FRAME_SIZE
	.align		4
.L_3:
        /*0018*/ 	.byte	0x04, 0x11
        /*001a*/ 	.short	(.L_5 - .L_4)
	.align		4
.L_4:
        /*001c*/ 	.word	index@(_ZN4mc646device17getResidualValuesEiPdS1_PKi)
        /*0020*/ 	.word	0x00000000


	//----- nvinfo : EIATTR_REGCOUNT
	.align		4
.L_5:
        /*0024*/ 	.byte	0x04, 0x2f
        /*0026*/ 	.short	(.L_7 - .L_6)
	.align		4
.L_6:
        /*0028*/ 	.word	index@(_ZN4mc646device12updateMatrixEiPKiS2_PKdS4_PiS2_Pd)
        /*002c*/ 	.word	0x0000001c


	//----- nvinfo : EIATTR_FRAME_SIZE
	.align		4
.L_7:
        /*0030*/ 	.byte	0x04, 0x11
        /*0032*/ 	.short	(.L_9 - .L_8)
	.align		4
.L_8:
        /*0034*/ 	.word	index@(_ZN4mc646device12updateMatrixEiPKiS2_PKdS4_PiS2_Pd)
        /*0038*/ 	.word	0x00000000


	//----- nvinfo : EIATTR_REGCOUNT
	.align		4
.L_9:
        /*003c*/ 	.byte	0x04, 0x2f
        /*003e*/ 	.short	(.L_11 - .L_10)
	.align		4
.L_10:
        /*0040*/ 	.word	index@(_ZN4mc646device12updateMatrixEiPKiS2_Pi)
        /*0044*/ 	.word	0x0000000c


	//----- nvinfo : EIATTR_FRAME_SIZE
	.align		4
.L_11:
        /*0048*/ 	.byte	0x04, 0x11
        /*004a*/ 	.short	(.L_13 - .L_12)
	.align		4
.L_12:
        /*004c*/ 	.word	index@(_ZN4mc646device12updateMatrixEiPKiS2_Pi)
        /*0050*/ 	.word	0x00000000


	//----- nvinfo : EIATTR_MIN_STACK_SIZE
	.align		4
.L_13:
        /*0054*/ 	.byte	0x04, 0x12
        /*0056*/ 	.short	(.L_15 - .L_14)
	.align		4
.L_14:
        /*0058*/ 	.word	index@(_ZN4mc646device12updateMatrixEiPKiS2_Pi)
        /*005c*/ 	.word	0x00000000


	//----- nvinfo : EIATTR_MIN_STACK_SIZE
	.align		4
.L_15:
        /*0060*/ 	.byte	0x04, 0x12
        /*0062*/ 	.short	(.L_17 - .L_16)
	.align		4
.L_16:
        /*0064*/ 	.word	index@(_ZN4mc646device12updateMatrixEiPKiS2_PKdS4_PiS2_Pd)
        /*0068*/ 	.word	0x00000000


	//----- nvinfo : EIATTR_MIN_STACK_SIZE
	.align		4
.L_17:
        /*006c*/ 	.byte	0x04, 0x12
        /*006e*/ 	.short	(.L_19 - .L_18)
	.align		4
.L_18:
        /*0070*/ 	.word	index@(_ZN4mc646device17getResidualValuesEiPdS1_PKi)
        /*0074*/ 	.word	0x00000000
.L_19:


//--------------------- .nv.compat                --------------------------
	.section	.nv.compat,"",@"SHT_CUDA_COMPAT_INFO"
	.align	4
        /*0000*/ 	.byte	0x02, 0x09, 0x00, 0x00, 0x02, 0x02, 0x01, 0x00, 0x02, 0x05, 0x05, 0x00, 0x03, 0x07, 0x01, 0x01
        /*0010*/ 	.byte	0x02, 0x03, 0x00, 0x00, 0x02, 0x06, 0x01, 0x00, 0x04, 0x0b, 0x08, 0x00, 0x01, 0x00, 0x00, 0x00
        /*0020*/ 	.byte	0x00, 0x00, 0x00, 0x00


//--------------------- .nv.info._ZN4mc646device12updateMatrixEiPKiS2_Pi --------------------------
	.section	.nv.info._ZN4mc646device12updateMatrixEiPKiS2_Pi,"",@"SHT_CUDA_INFO"
	.sectionflags	@""
	.align	4


	//----- nvinfo : EIATTR_CUDA_API_VERSION
	.align		4
        /*0000*/ 	.byte	0x04, 0x37
        /*0002*/ 	.short	(.L_21 - .L_20)
.L_20:
        /*0004*/ 	.word	0x00000082


	//----- nvinfo : EIATTR_KPARAM_INFO
	.align		4
.L_21:
        /*0008*/ 	.byte	0x04, 0x17
        /*000a*/ 	.short	(.L_23 - .L_22)
.L_22:
        /*000c*/ 	.word	0x00000000
        /*0010*/ 	.short	0x0003
        /*0012*/ 	.short	0x0018
        /*0014*/ 	.byte	0x00, 0xf5, 0x21, 0x00


	//----- nvinfo : EIATTR_KPARAM_INFO
	.align		4
.L_23:
        /*0018*/ 	.byte	0x04, 0x17
        /*001a*/ 	.short	(.L_25 - .L_24)
.L_24:
        /*001c*/ 	.word	0x00000000
        /*0020*/ 	.short	0x0002
        /*0022*/ 	.short	0x0010
        /*0024*/ 	.byte	0x00, 0xf5, 0x21, 0x00


	//----- nvinfo : EIATTR_KPARAM_INFO
	.align		4
.L_25:
        /*0028*/ 	.byte	0x04, 0x17
        /*002a*/ 	.short	(.L_27 - .L_26)
.L_26:
        /*002c*/ 	.word	0x00000000
        /*0030*/ 	.short	0x0001
        /*0032*/ 	.short	0x0008
        /*0034*/ 	.byte	0x00, 0xf5, 0x21, 0x00


	//----- nvinfo : EIATTR_KPARAM_INFO
	.align		4
.L_27:
        /*0038*/ 	.byte	0x04, 0x17
        /*003a*/ 	.short	(.L_29 - .L_28)
.L_28:
        /*003c*/ 	.word	0x00000000
        /*0040*/ 	.short	0x0000
        /*0042*/ 	.short	0x0000
        /*0044*/ 	.byte	0x00, 0xf0, 0x11, 0x00


	//----- nvinfo : EIATTR_SPARSE_MMA_MASK
	.align		4
.L_29:
        /*0048*/ 	.byte	0x03, 0x50
        /*004a*/ 	.short	0x0000


	//----- nvinfo : EIATTR_MAXREG_COUNT
	.align		4
        /*004c*/ 	.byte	0x03, 0x1b
        /*004e*/ 	.short	0x00ff


	//----- nvinfo : EIATTR_MERCURY_ISA_VERSION
	.align		4
        /*0050*/ 	.byte	0x03, 0x5f
        /*0052*/ 	.short	0x0101


	//----- nvinfo : EIATTR_VRC_CTA_INIT_COUNT
	.align		4
        /*0054*/ 	.byte	0x02, 0x4a
	.zero		1
	.zero		1


	//----- nvinfo : EIATTR_EXIT_INSTR_OFFSETS
	.align		4
        /*0058*/ 	.byte	0x04, 0x1c
        /*005a*/ 	.short	(.L_31 - .L_30)


	//   ....[0]....
.L_30:
        /*005c*/ 	.word	0x00000070


	//   ....[1]....
        /*0060*/ 	.word	0x00000120


	//   ....[2]....
        /*0064*/ 	.word	0x000001b0


	//----- nvinfo : EIATTR_CRS_STACK_SIZE
	.align		4
.L_31:
        /*0068*/ 	.byte	0x04, 0x1e
        /*006a*/ 	.short	(.L_33 - .L_32)
.L_32:
        /*006c*/ 	.word	0x00000000


	//----- nvinfo : EIATTR_CBANK_PARAM_SIZE
	.align		4
.L_33:
        /*0070*/ 	.byte	0x03, 0x19
        /*0072*/ 	.short	0x0020


	//----- nvinfo : EIATTR_PARAM_CBANK
	.align		4
        /*0074*/ 	.byte	0x04, 0x0a
        /*0076*/ 	.short	(.L_35 - .L_34)
	.align		4
.L_34:
        /*0078*/ 	.word	index@(.nv.constant0._ZN4mc646device12updateMatrixEiPKiS2_Pi)
        /*007c*/ 	.short	0x0380
        /*007e*/ 	.short	0x0020


	//----- nvinfo : EIATTR_SW_WAR
	.align		4
.L_35:
        /*0080*/ 	.byte	0x04, 0x36
        /*0082*/ 	.short	(.L_37 - .L_36)
.L_36:
        /*0084*/ 	.word	0x00000008
.L_37:


//--------------------- .nv.info._ZN4mc646device12updateMatrixEiPKiS2_PKdS4_PiS2_Pd --------------------------
	.section	.nv.info._ZN4mc646device12updateMatrixEiPKiS2_PKdS4_PiS2_Pd,"",@"SHT_CUDA_INFO"
	.sectionflags	@""
	.align	4


	//----- nvinfo : EIATTR_CUDA_API_VERSION
	.align		4
        /*0000*/ 	.byte	0x04, 0x37
        /*0002*/ 	.short	(.L_39 - .L_38)
.L_38:
        /*0004*/ 	.word	0x00000082


	//----- nvinfo : EIATTR_KPARAM_INFO
	.align		4
.L_39:
        /*0008*/ 	.byte	0x04, 0x17
        /*000a*/ 	.short	(.L_41 - .L_40)
.L_40:
        /*000c*/ 	.word	0x00000000
        /*0010*/ 	.short	0x0007
        /*0012*/ 	.short	0x0038
        /*0014*/ 	.byte	0x00, 0xf5, 0x21, 0x00


	//----- nvinfo : EIATTR_KPARAM_INFO
	.align		4
.L_41:
        /*0018*/ 	.byte	0x04, 0x17
        /*001a*/ 	.short	(.L_43 - .L_42)
.L_42:
        /*001c*/ 	.word	0x00000000
        /*0020*/ 	.short	0x0006
        /*0022*/ 	.short	0x0030
        /*0024*/ 	.byte	0x00, 0xf5, 0x21, 0x00


	//----- nvinfo : EIATTR_KPARAM_INFO
	.align		4
.L_43:
        /*0028*/ 	.byte	0x04, 0x17
        /*002a*/ 	.short	(.L_45 - .L_44)
.L_44:
        /*002c*/ 	.word	0x00000000
        /*0030*/ 	.short	0x0005
        /*0032*/ 	.short	0x0028
        /*0034*/ 	.byte	0x00, 0xf5, 0x21, 0x00


	//----- nvinfo : EIATTR_KPARAM_INFO
	.align		4
.L_45:
        /*0038*/ 	.byte	0x04, 0x17
        /*003a*/ 	.short	(.L_47 - .L_46)
.L_46:
        /*003c*/ 	.word	0x00000000
        /*0040*/ 	.short	0x0004
        /*0042*/ 	.short	0x0020
        /*0044*/ 	.byte	0x00, 0xf5, 0x21, 0x00


	//----- nvinfo : EIATTR_KPARAM_INFO
	.align		4
.L_47:
        /*0048*/ 	.byte	0x04, 0x17
        /*004a*/ 	.short	(.L_49 - .L_48)
.L_48:
        /*004c*/ 	.word	0x00000000
        /*0050*/ 	.short	0x0003
        /*0052*/ 	.short	0x0018
        /*0054*/ 	.byte	0x00, 0xf5, 0x21, 0x00


	//----- nvinfo : EIATTR_KPARAM_INFO
	.align		4
.L_49:
        /*0058*/ 	.byte	0x04, 0x17
        /*005a*/ 	.short	(.L_51 - .L_50)
.L_50:
        /*005c*/ 	.word	0x00000000
        /*0060*/ 	.short	0x0002
        /*0062*/ 	.short	0x0010
        /*0064*/ 	.byte	0x00, 0xf5, 0x21, 0x00


	//----- nvinfo : EIATTR_KPARAM_INFO
	.align		4
.L_51:
        /*0068*/ 	.byte	0x04, 0x17
        /*006a*/ 	.short	(.L_53 - .L_52)
.L_52:
        /*006c*/ 	.word	0x00000000
        /*0070*/ 	.short	0x0001
        /*0072*/ 	.short	0x0008
        /*0074*/ 	.byte	0x00, 0xf5, 0x21, 0x00


	//----- nvinfo : EIATTR_KPARAM_INFO
	.align		4
.L_53:
        /*0078*/ 	.byte	0x04, 0x17
        /*007a*/ 	.short	(.L_55 - .L_54)
.L_54:
        /*007c*/ 	.word	0x00000000
        /*0080*/ 	.short	0x0000
        /*0082*/ 	.short	0x0000
        /*0084*/ 	.byte	0x00, 0xf0, 0x11, 0x00


	//----- nvinfo : EIATTR_SPARSE_MMA_MASK
	.align		4
.L_55:
        /*0088*/ 	.byte	0x03, 0x50
        /*008a*/ 	.short	0x0000


	//----- nvinfo : EIATTR_MAXREG_COUNT
	.align		4
        /*008c*/ 	.byte	0x03, 0x1b
        /*008e*/ 	.short	0x00ff


	//----- nvinfo : EIATTR_MERCURY_ISA_VERSION
	.align		4
        /*0090*/ 	.byte	0x03, 0x5f
        /*0092*/ 	.short	0x0101


	//----- nvinfo : EIATTR_VRC_CTA_INIT_COUNT
	.align		4
        /*0094*/ 	.byte	0x02, 0x4a
	.zero		1
	.zero		1


	//----- nvinfo : EIATTR_EXIT_INSTR_OFFSETS
	.align		4
        /*0098*/ 	.byte	0x04, 0x1c
        /*009a*/ 	.short	(.L_57 - .L_56)


	//   ....[0]....
.L_56:
        /*009c*/ 	.word	0x00000070


	//   ....[1]....
        /*00a0*/ 	.word	0x00000140


	//   ....[2]....
        /*00a4*/ 	.word	0x000002a0


	//----- nvinfo : EIATTR_CRS_STACK_SIZE
	.align		4
.L_57:
        /*00a8*/ 	.byte	0x04, 0x1e
        /*00aa*/ 	.short	(.L_59 - .L_58)
.L_58:
        /*00ac*/ 	.word	0x00000000


	//----- nvinfo : EIATTR_CBANK_PARAM_SIZE
	.align		4
.L_59:
        /*00b0*/ 	.byte	0x03, 0x19
        /*00b2*/ 	.short	0x0040


	//----- nvinfo : EIATTR_PARAM_CBANK
	.align		4
        /*00b4*/ 	.byte	0x04, 0x0a
        /*00b6*/ 	.short	(.L_61 - .L_60)
	.align		4
.L_60:
        /*00b8*/ 	.word	index@(.nv.constant0._ZN4mc646device12updateMatrixEiPKiS2_PKdS4_PiS2_Pd)
        /*00bc*/ 	.short	0x0380
        /*00be*/ 	.short	0x0040


	//----- nvinfo : EIATTR_SW_WAR
	.align		4
.L_61:
        /*00c0*/ 	.byte	0x04, 0x36
        /*00c2*/ 	.short	(.L_63 - .L_62)
.L_62:
        /*00c4*/ 	.word	0x00000008
.L_63:


//--------------------- .nv.info._ZN4mc646device17getResidualValuesEiPdS1_PKi --------------------------
	.section	.nv.info._ZN4mc646device17getResidualValuesEiPdS1_PKi,"",@"SHT_CUDA_INFO"
	.sectionflags	@""
	.align	4


	//----- nvinfo : EIATTR_CUDA_API_VERSION
	.align		4
        /*0000*/ 	.byte	0x04, 0x37
        /*0002*/ 	.short	(.L_65 - .L_64)
.L_64:
        /*0004*/ 	.word	0x00000082


	//----- nvinfo : EIATTR_KPARAM_INFO
	.align		4
.L_65:
        /*0008*/ 	.byte	0x04, 0x17
        /*000a*/ 	.short	(.L_67 - .L_66)
.L_66:
        /*000c*/ 	.word	0x00000000
        /*0010*/ 	.short	0x0003
        /*0012*/ 	.short	0x0018
        /*0014*/ 	.byte	0x00, 0xf5, 0x21, 0x00


	//----- nvinfo : EIATTR_KPARAM_INFO
	.align		4
.L_67:
        /*0018*/ 	.byte	0x04, 0x17
        /*001a*/ 	.short	(.L_69 - .L_68)
.L_68:
        /*001c*/ 	.word	0x00000000
        /*0020*/ 	.short	0x0002
        /*0022*/ 	.short	0x0010
        /*0024*/ 	.byte	0x00, 0xf5, 0x21, 0x00


	//----- nvinfo : EIATTR_KPARAM_INFO
	.align		4
.L_69:
        /*0028*/ 	.byte	0x04, 0x17
        /*002a*/ 	.short	(.L_71 - .L_70)
.L_70:
        /*002c*/ 	.word	0x00000000
        /*0030*/ 	.short	0x0001
        /*0032*/ 	.short	0x0008
        /*0034*/ 	.byte	0x00, 0xf5, 0x21, 0x00


	//----- nvinfo : EIATTR_KPARAM_INFO
	.align		4
.L_71:
        /*0038*/ 	.byte	0x04, 0x17
        /*003a*/ 	.short	(.L_73 - .L_72)
.L_72:
        /*003c*/ 	.word	0x00000000
        /*0040*/ 	.short	0x0000
        /*0042*/ 	.short	0x0000
        /*0044*/ 	.byte	0x00, 0xf0, 0x11, 0x00


	//----- nvinfo : EIATTR_SPARSE_MMA_MASK
	.align		4
.L_73:
        /*0048*/ 	.byte	0x03, 0x50
        /*004a*/ 	.short	0x0000


	//----- nvinfo : EIATTR_MAXREG_COUNT
	.align		4
        /*004c*/ 	.byte	0x03, 0x1b
        /*004e*/ 	.short	0x00ff


	//----- nvinfo : EIATTR_NUM_BARRIERS
	.align		4
        /*0050*/ 	.byte	0x02, 0x4c
        /*0052*/ 	.byte	0x01
	.zero		1


	//----- nvinfo : EIATTR_MERCURY_ISA_VERSION
	.align		4
        /*0054*/ 	.byte	0x03, 0x5f
        /*0056*/ 	.short	0x0101


	//----- nvinfo : EIATTR_VRC_CTA_INIT_COUNT
	.align		4
        /*0058*/ 	.byte	0x02, 0x4a
	.zero		1
	.zero		1


	//----- nvinfo : EIATTR_EXIT_INSTR_OFFSETS
	.align		4
        /*005c*/ 	.byte	0x04, 0x1c
        /*005e*/ 	.short	(.L_75 - .L_74)


	//   ....[0]....
.L_74:
        /*0060*/ 	.word	0x00000070


	//   ....[1]....
        /*0064*/ 	.word	0x00000210


	//   ....[2]....
        /*0068*/ 	.word	0x00000930


	//----- nvinfo : EIATTR_CRS_STACK_SIZE
	.align		4
.L_75:
        /*006c*/ 	.byte	0x04, 0x1e
        /*006e*/ 	.short	(.L_77 - .L_76)
.L_76:
        /*0070*/ 	.word	0x00000000


	//----- nvinfo : EIATTR_CBANK_PARAM_SIZE
	.align		4
.L_77:
        /*0074*/ 	.byte	0x03, 0x19
        /*0076*/ 	.short	0x0020


	//----- nvinfo : EIATTR_PARAM_CBANK
	.align		4
        /*0078*/ 	.byte	0x04, 0x0a
        /*007a*/ 	.short	(.L_79 - .L_78)
	.align		4
.L_78:
        /*007c*/ 	.word	index@(.nv.constant0._ZN4mc646device17getResidualValuesEiPdS1_PKi)
        /*0080*/ 	.short	0x0380
        /*0082*/ 	.short	0x0020


	//----- nvinfo : EIATTR_SW_WAR
	.align		4
.L_79:
        /*0084*/ 	.byte	0x04, 0x36
        /*0086*/ 	.short	(.L_81 - .L_80)
.L_80:
        /*0088*/ 	.word	0x00000008
.L_81:


//--------------------- .nv.callgraph             --------------------------
	.section	.nv.callgraph,"",@"SHT_CUDA_CALLGRAPH"
	.align	4
	.sectionentsize	8
	.align		4
        /*0000*/ 	.word	0x00000000
	.align		4
        /*0004*/ 	.word	0xffffffff
	.align		4
        /*0008*/ 	.word	0x00000000
	.align		4
        /*000c*/ 	.word	0xfffffffe
	.align		4
        /*0010*/ 	.word	0x00000000
	.align		4
        /*0014*/ 	.word	0xfffffffd
	.align		4
        /*0018*/ 	.word	0x00000000
	.align		4
        /*001c*/ 	.word	0xfffffffc


//--------------------- .text._ZN4mc646device12updateMatrixEiPKiS2_Pi --------------------------
	.section	.text._ZN4mc646device12updateMatrixEiPKiS2_Pi,"ax",@progbits
	.align	128
        .global         _ZN4mc646device12updateMatrixEiPKiS2_Pi
        .type           _ZN4mc646device12updateMatrixEiPKiS2_Pi,@function
        .size           _ZN4mc646device12updateMatrixEiPKiS2_Pi,(.L_x_20 - _ZN4mc646device12updateMatrixEiPKiS2_Pi)
        .other          _ZN4mc646device12updateMatrixEiPKiS2_Pi,@"STO_CUDA_ENTRY STV_DEFAULT"
_ZN4mc646device12updateMatrixEiPKiS2_Pi:
.text._ZN4mc646device12updateMatrixEiPKiS2_Pi:
[----:B------:R-:W-:Y:S01]  /*0000*/  LDC R1, c[0x0][0x37c] ;  /* 0x0000df00ff017b82 */ /* 0x000fe20000000800 */
[----:B------:R-:W0:Y:S07]  /*0010*/  S2R R7, SR_CTAID.Y ;  /* 0x0000000000077919 */ /* 0x000e2e0000002600 */
[----:B------:R-:W0:Y:S01]  /*0020*/  S2UR UR4, SR_CTAID.X ;  /* 0x00000000000479c3 */ /* 0x000e220000002500 */
[----:B------:R-:W1:Y:S07]  /*0030*/  LDCU UR5, c[0x0][0x380] ;  /* 0x00007000ff0577ac */ /* 0x000e6e0008000800 */
[----:B------:R-:W0:Y:S02]  /*0040*/  LDC R0, c[0x0][0x370] ;  /* 0x0000dc00ff007b82 */ /* 0x000e240000000800 */
[----:B0-----:R-:W-:-:S05]  /*0050*/  IMAD R7, R7, R0, UR4 ;  /* 0x0000000407077e24 */ /* 0x001fca000f8e0200 */
[----:B-1----:R-:W-:-:S13]  /*0060*/  ISETP.GE.AND P0, PT, R7, UR5, PT ;  /* 0x0000000507007c0c */ /* 0x002fda000bf06270 */
[----:B------:R-:W-:Y:S05]  /*0070*/  @P0 EXIT ;  /* 0x000000000000094d */ /* 0x000fea0003800000 */
[----:B------:R-:W0:Y:S01]  /*0080*/  LDC.64 R2, c[0x0][0x388] ;  /* 0x0000e200ff027b82 */ /* 0x000e220000000a00 */
[----:B------:R-:W1:Y:S01]  /*0090*/  LDCU.64 UR4, c[0x0][0x358] ;  /* 0x00006b00ff0477ac */ /* 0x000e620008000a00 */
[----:B------:R-:W2:Y:S06]  /*00a0*/  S2R R9, SR_TID.X ;  /* 0x0000000000097919 */ /* 0x000eac0000002100 */
[----:B------:R-:W3:Y:S01]  /*00b0*/  LDC.64 R4, c[0x0][0x390] ;  /* 0x0000e400ff047b82 */ /* 0x000ee20000000a00 */
[----:B0-----:R-:W-:-:S05]  /*00c0*/  IMAD.WIDE R2, R7, 0x4, R2 ;  /* 0x0000000407027825 */ /* 0x001fca00078e0202 */
[----:B-1----:R-:W2:Y:S04]  /*00d0*/  LDG.E R0, desc[UR4][R2.64] ;  /* 0x0000000402007981 */ /* 0x002ea8000c1e1900 */
[----:B------:R-:W4:Y:S01]  /*00e0*/  LDG.E R8, desc[UR4][R2.64+0x4] ;  /* 0x0000040402087981 */ /* 0x000f22000c1e1900 */
[----:B---3--:R-:W-:Y:S01]  /*00f0*/  IMAD.WIDE R4, R7, 0x4, R4 ;  /* 0x0000000407047825 */ /* 0x008fe200078e0204 */
[----:B--2---:R-:W-:-:S04]  /*0100*/  IADD3 R9, PT, PT, R0, R9, RZ ;  /* 0x0000000900097210 */ /* 0x004fc80007ffe0ff */
[----:B----4-:R-:W-:-:S13]  /*0110*/  ISETP.GE.AND P0, PT, R9, R8, PT ;  /* 0x000000080900720c */ /* 0x010fda0003f06270 */
[----:B------:R-:W-:Y:S05]  /*0120*/  @P0 EXIT ;  /* 0x000000000000094d */ /* 0x000fea0003800000 */
[----:B------:R0:W5:Y:S01]  /*0130*/  LDG.E R5, desc[UR4][R4.64] ;  /* 0x0000000404057981 */ /* 0x000162000c1e1900 */
[----:B------:R-:W1:Y:S01]  /*0140*/  LDC.64 R6, c[0x0][0x398] ;  /* 0x0000e600ff067b82 */ /* 0x000e620000000a00 */
[----:B------:R-:W2:Y:S02]  /*0150*/  LDCU UR6, c[0x0][0x360] ;  /* 0x00006c00ff0677ac */ /* 0x000ea40008000800 */
.L_x_0:
[C---:B-1----:R-:W-:Y:S01]  /*0160*/  IMAD.WIDE R2, R9.reuse, 0x4, R6 ;  /* 0x0000000409027825 */ /* 0x042fe200078e0206 */
[----:B--2---:R-:W-:-:S04]  /*0170*/  IADD3 R9, PT, PT, R9, UR6, RZ ;  /* 0x0000000609097c10 */ /* 0x004fc8000fffe0ff */
[----:B-----5:R3:W-:Y:S01]  /*0180*/  STG.E desc[UR4][R2.64], R5 ;  /* 0x0000000502007986 */ /* 0x0207e2000c101904 */
[----:B------:R-:W-:-:S13]  /*0190*/  ISETP.GE.AND P0, PT, R9, R8, PT ;  /* 0x000000080900720c */ /* 0x000fda0003f06270 */
[----:B---3--:R-:W-:Y:S05]  /*01a0*/  @!P0 BRA `(.L_x_0) ;  /* 0xfffffffc00ec8947 */ /* 0x008fea000383ffff */
[----:B------:R-:W-:Y:S05]  /*01b0*/  EXIT ;  /* 0x000000000000794d */ /* 0x000fea0003800000 */
.L_x_1:
[----:B------:R-:W-:-:S00]  /*01c0*/  BRA `(.L_x_1) ;  /* 0xfffffffc00fc7947 */ /* 0x000fc0000383ffff */
[----:B------:R-:W-:-:S00]  /*01d0*/  NOP ;  /* 0x0000000000007918 */ /* 0x000fc00000000000 */
        /* <DEDUP_REMOVED lines=10> */
.L_x_20:


//--------------------- .text._ZN4mc646device12updateMatrixEiPKiS2_PKdS4_PiS2_Pd --------------------------
	.section	.text._ZN4mc646device12updateMatrixEiPKiS2_PKdS4_PiS2_Pd,"ax",@progbits
	.align	128
        .global         _ZN4mc646device12updateMatrixEiPKiS2_PKdS4_PiS2_Pd
        .type           _ZN4mc646device12updateMatrixEiPKiS2_PKdS4_PiS2_Pd,@function
        .size           _ZN4mc646device12updateMatrixEiPKiS2_PKdS4_PiS2_Pd,(.L_x_21 - _ZN4mc646device12updateMatrixEiPKiS2_PKdS4_PiS2_Pd)
        .other          _ZN4mc646device12updateMatrixEiPKiS2_PKdS4_PiS2_Pd,@"STO_CUDA_ENTRY STV_DEFAULT"
_ZN4mc646device12updateMatrixEiPKiS2_PKdS4_PiS2_Pd:
.text._ZN4mc646device12updateMatrixEiPKiS2_PKdS4_PiS2_Pd:
        /* <DEDUP_REMOVED lines=11> */
[----:B------:R-:W3:Y:S08]  /*00b0*/  LDC.64 R14, c[0x0][0x390] ;  /* 0x0000e400ff0e7b82 */ /* 0x000ef00000000a00 */
[----:B------:R-:W4:Y:S01]  /*00c0*/  LDC.64 R16, c[0x0][0x398] ;  /* 0x0000e600ff107b82 */ /* 0x000f220000000a00 */
[----:B0-----:R-:W-:-:S05]  /*00d0*/  IMAD.WIDE R2, R5, 0x4, R2 ;  /* 0x0000000405027825 */ /* 0x001fca00078e0202 */
[----:B-1----:R-:W2:Y:S04]  /*00e0*/  LDG.E R4, desc[UR4][R2.64] ;  /* 0x0000000402047981 */ /* 0x002ea8000c1e1900 */
[----:B------:R-:W5:Y:S01]  /*00f0*/  LDG.E R0, desc[UR4][R2.64+0x4] ;  /* 0x0000040402007981 */ /* 0x000f62000c1e1900 */
[----:B---3--:R-:W-:-:S04]  /*0100*/  IMAD.WIDE R14, R5, 0x4, R14 ;  /* 0x00000004050e7825 */ /* 0x008fc800078e020e */
[----:B----4-:R-:W-:Y:S01]  /*0110*/  IMAD.WIDE R16, R5, 0x8, R16 ;  /* 0x0000000805107825 */ /* 0x010fe200078e0210 */
[----:B--2---:R-:W-:-:S04]  /*0120*/  IADD3 R13, PT, PT, R4, R13, RZ ;  /* 0x0000000d040d7210 */ /* 0x004fc80007ffe0ff */
[----:B-----5:R-:W-:-:S13]  /*0130*/  ISETP.GE.AND P0, PT, R13, R0, PT ;  /* 0x000000000d00720c */ /* 0x020fda0003f06270 */
[----:B------:R-:W-:Y:S05]  /*0140*/  @P0 EXIT ;  /* 0x000000000000094d */ /* 0x000fea0003800000 */
[----:B------:R0:W5:Y:S01]  /*0150*/  LDG.E R12, desc[UR4][R14.64] ;  /* 0x000000040e0c7981 */ /* 0x000162000c1e1900 */
[----:B------:R-:W1:Y:S03]  /*0160*/  LDC.64 R4, c[0x0][0x3a0] ;  /* 0x0000e800ff047b82 */ /* 0x000e660000000a00 */
[----:B------:R0:W5:Y:S01]  /*0170*/  LDG.E.64 R2, desc[UR4][R16.64] ;  /* 0x0000000410027981 */ /* 0x000162000c1e1b00 */
[----:B------:R-:W2:Y:S04]  /*0180*/  LDCU UR6, c[0x0][0x360] ;  /* 0x00006c00ff0677ac */ /* 0x000ea80008000800 */
[----:B------:R-:W3:Y:S08]  /*0190*/  LDC.64 R6, c[0x0][0x3a8] ;  /* 0x0000ea00ff067b82 */ /* 0x000ef00000000a00 */
[----:B------:R-:W4:Y:S08]  /*01a0*/  LDC.64 R8, c[0x0][0x3b0] ;  /* 0x0000ec00ff087b82 */ /* 0x000f300000000a00 */
[----:B--2---:R-:W0:Y:S02]  /*01b0*/  LDC.64 R10, c[0x0][0x3b8] ;  /* 0x0000ee00ff0a7b82 */ /* 0x004e240000000a00 */
.L_x_2:
[----:B0-23--:R-:W-:-:S04]  /*01c0*/  IMAD.WIDE R14, R13, 0x4, R6 ;  /* 0x000000040d0e7825 */ /* 0x00dfc800078e0206 */
[C---:B----4-:R-:W-:Y:S01]  /*01d0*/  IMAD.WIDE R16, R13.reuse, 0x4, R8 ;  /* 0x000000040d107825 */ /* 0x050fe200078e0208 */
[----:B-----5:R2:W-:Y:S05]  /*01e0*/  STG.E desc[UR4][R14.64], R12 ;  /* 0x0000000c0e007986 */ /* 0x0205ea000c101904 */
[----:B------:R-:W1:Y:S01]  /*01f0*/  LDG.E R17, desc[UR4][R16.64] ;  /* 0x0000000410117981 */ /* 0x000e62000c1e1900 */
[----:B------:R-:W-:-:S05]  /*0200*/  IMAD.WIDE R22, R13, 0x8, R10 ;  /* 0x000000080d167825 */ /* 0x000fca00078e020a */
[----:B------:R-:W3:Y:S01]  /*0210*/  LDG.E.64 R24, desc[UR4][R22.64] ;  /* 0x0000000416187981 */ /* 0x000ee2000c1e1b00 */
[----:B-1----:R-:W-:-:S06]  /*0220*/  IMAD.WIDE R18, R17, 0x8, R4 ;  /* 0x0000000811127825 */ /* 0x002fcc00078e0204 */
[----:B------:R-:W4:Y:S01]  /*0230*/  LDG.E.64 R18, desc[UR4][R18.64] ;  /* 0x0000000412127981 */ /* 0x000f22000c1e1b00 */
[----:B------:R-:W-:-:S04]  /*0240*/  IADD3 R13, PT, PT, R13, UR6, RZ ;  /* 0x000000060d0d7c10 */ /* 0x000fc8000fffe0ff */
[----:B------:R-:W-:Y:S01]  /*0250*/  ISETP.GE.AND P0, PT, R13, R0, PT ;  /* 0x000000000d00720c */ /* 0x000fe20003f06270 */
[----:B----4-:R-:W-:-:S08]  /*0260*/  DMUL R20, R2, R18 ;  /* 0x0000001202147228 */ /* 0x010fd00000000000 */
[----:B---3--:R-:W-:-:S07]  /*0270*/  DMUL R20, R20, R24 ;  /* 0x0000001814147228 */ /* 0x008fce0000000000 */
[----:B------:R2:W-:Y:S01]  /*0280*/  STG.E.64 desc[UR4][R22.64], R20 ;  /* 0x0000001416007986 */ /* 0x0005e2000c101b04 */
[----:B------:R-:W-:Y:S05]  /*0290*/  @!P0 BRA `(.L_x_2) ;  /* 0xfffffffc00c88947 */ /* 0x000fea000383ffff */
[----:B------:R-:W-:Y:S05]  /*02a0*/  EXIT ;  /* 0x000000000000794d */ /* 0x000fea0003800000 */
.L_x_3:
        /* <DEDUP_REMOVED lines=13> */
.L_x_21:


//--------------------- .text._ZN4mc646device17getResidualValuesEiPdS1_PKi --------------------------
	.section	.text._ZN4mc646device17getResidualValuesEiPdS1_PKi,"ax",@progbits
	.align	128
        .global         _ZN4mc646device17getResidualValuesEiPdS1_PKi
        .type           _ZN4mc646device17getResidualValuesEiPdS1_PKi,@function
        .size           _ZN4mc646device17getResidualValuesEiPdS1_PKi,(.L_x_19 - _ZN4mc646device17getResidualValuesEiPdS1_PKi)
        .other          _ZN4mc646device17getResidualValuesEiPdS1_PKi,@"STO_CUDA_ENTRY STV_DEFAULT"
_ZN4mc646device17getResidualValuesEiPdS1_PKi:
.text._ZN4mc646device17getResidualValuesEiPdS1_PKi:
        /* <DEDUP_REMOVED lines=8> */
[----:B------:R-:W0:Y:S01]  /*0080*/  S2R R9, SR_TID.X ;  /* 0x0000000000097919 */ /* 0x000e220000002100 */
[----:B------:R-:W1:Y:S01]  /*0090*/  LDCU.64 UR6, c[0x0][0x358] ;  /* 0x00006b00ff0677ac */ /* 0x000e620008000a00 */
[----:B------:R-:W-:Y:S01]  /*00a0*/  BSSY.RECONVERGENT B0, `(.L_x_4) ;  /* 0x000000f000007945 */ /* 0x000fe20003800200 */
[----:B0-----:R-:W-:-:S13]  /*00b0*/  ISETP.NE.AND P0, PT, R9, RZ, PT ;  /* 0x000000ff0900720c */ /* 0x001fda0003f05270 */
[----:B-1----:R-:W-:Y:S05]  /*00c0*/  @P0 BRA `(.L_x_5) ;  /* 0x0000000000300947 */ /* 0x002fea0003800000 */
[----:B------:R-:W0:Y:S08]  /*00d0*/  LDC.64 R4, c[0x0][0x390] ;  /* 0x0000e400ff047b82 */ /* 0x000e300000000a00 */
[----:B------:R-:W1:Y:S01]  /*00e0*/  LDC.64 R2, c[0x0][0x398] ;  /* 0x0000e600ff027b82 */ /* 0x000e620000000a00 */
[----:B0-----:R-:W-:-:S06]  /*00f0*/  IMAD.WIDE R4, R7, 0x8, R4 ;  /* 0x0000000807047825 */ /* 0x001fcc00078e0204 */
[----:B------:R-:W2:Y:S01]  /*0100*/  LDG.E.64 R4, desc[UR6][R4.64] ;  /* 0x0000000604047981 */ /* 0x000ea2000c1e1b00 */
[----:B-1----:R-:W-:-:S05]  /*0110*/  IMAD.WIDE R2, R7, 0x4, R2 ;  /* 0x0000000407027825 */ /* 0x002fca00078e0202 */
[----:B------:R-:W3:Y:S04]  /*0120*/  LDG.E R6, desc[UR6][R2.64] ;  /* 0x0000000602067981 */ /* 0x000ee8000c1e1900 */
[----:B------:R-:W3:Y:S01]  /*0130*/  LDG.E R7, desc[UR6][R2.64+0x4] ;  /* 0x0000040602077981 */ /* 0x000ee2000c1e1900 */
[----:B------:R-:W0:Y:S01]  /*0140*/  S2UR UR5, SR_CgaCtaId ;  /* 0x00000000000579c3 */ /* 0x000e220000008800 */
[----:B------:R-:W-:Y:S02]  /*0150*/  UMOV UR4, 0x400 ;  /* 0x0000040000047882 */ /* 0x000fe40000000000 */
[----:B0-----:R-:W-:-:S09]  /*0160*/  ULEA UR4, UR5, UR4, 0x18 ;  /* 0x0000000405047291 */ /* 0x001fd2000f8ec0ff */
[----:B--2---:R0:W-:Y:S04]  /*0170*/  STS.64 [UR4+0x8], R4 ;  /* 0x00000804ff007988 */ /* 0x0041e80008000a04 */
[----:B---3--:R0:W-:Y:S02]  /*0180*/  STS.64 [UR4], R6 ;  /* 0x00000006ff007988 */ /* 0x0081e40008000a04 */
.L_x_5:
[----:B------:R-:W-:Y:S05]  /*0190*/  BSYNC.RECONVERGENT B0 ;  /* 0x0000000000007941 */ /* 0x000fea0003800200 */
.L_x_4:
[----:B------:R-:W1:Y:S08]  /*01a0*/  S2UR UR5, SR_CgaCtaId ;  /* 0x00000000000579c3 */ /* 0x000e700000008800 */
[----:B------:R-:W-:Y:S06]  /*01b0*/  BAR.SYNC.DEFER_BLOCKING 0x0 ;  /* 0x0000000000007b1d */ /* 0x000fec0000010000 */
[----:B------:R-:W-:-:S02]  /*01c0*/  UMOV UR4, 0x400 ;  /* 0x0000040000047882 */ /* 0x000fc40000000000 */
[----:B-1----:R-:W-:-:S09]  /*01d0*/  ULEA UR4, UR5, UR4, 0x18 ;  /* 0x0000000405047291 */ /* 0x002fd2000f8ec0ff */
[----:B0-----:R-:W0:Y:S02]  /*01e0*/  LDS.64 R4, [UR4] ;  /* 0x00000004ff047984 */ /* 0x001e240008000a00 */
[----:B0-----:R-:W-:-:S05]  /*01f0*/  IMAD.IADD R24, R4, 0x1, R9 ;  /* 0x0000000104187824 */ /* 0x001fca00078e0209 */
[----:B------:R-:W-:-:S13]  /*0200*/  ISETP.GE.AND P0, PT, R24, R5, PT ;  /* 0x000000051800720c */ /* 0x000fda0003f06270 */
[----:B------:R-:W-:Y:S05]  /*0210*/  @P0 EXIT ;  /* 0x000000000000094d */ /* 0x000fea0003800000 */
[----:B------:R-:W0:Y:S01]  /*0220*/  LDC.64 R12, c[0x0][0x388] ;  /* 0x0000e200ff0c7b82 */ /* 0x000e220000000a00 */
[----:B------:R-:W1:Y:S01]  /*0230*/  LDS.64 R22, [UR4+0x8] ;  /* 0x00000804ff167984 */ /* 0x000e620008000a00 */
[----:B------:R-:W2:Y:S02]  /*0240*/  LDCU UR4, c[0x0][0x360] ;  /* 0x00006c00ff0477ac */ /* 0x000ea40008000800 */
.L_x_11:
[----:B0--3--:R-:W-:-:S05]  /*0250*/  IMAD.WIDE R10, R24, 0x8, R12 ;  /* 0x00000008180a7825 */ /* 0x009fca00078e020c */
[----:B------:R-:W3:Y:S01]  /*0260*/  LDG.E.64 R6, desc[UR6][R10.64] ;  /* 0x000000060a067981 */ /* 0x000ee2000c1e1b00 */
[----:B------:R-:W-:Y:S01]  /*0270*/  IMAD.MOV.U32 R2, RZ, RZ, 0x1 ;  /* 0x00000001ff027424 */ /* 0x000fe200078e00ff */
[----:B-1----:R-:W-:Y:S01]  /*0280*/  FSETP.GEU.AND P2, PT, |R23|, 6.5827683646048100446e-37, PT ;  /* 0x036000001700780b */ /* 0x002fe20003f4e200 */
[----:B--2---:R-:W-:Y:S01]  /*0290*/  VIADD R24, R24, UR4 ;  /* 0x0000000418187c36 */ /* 0x004fe20008000000 */
[----:B------:R-:W-:Y:S04]  /*02a0*/  BSSY.RECONVERGENT B0, `(.L_x_6) ;  /* 0x0000012000007945 */ /* 0x000fe80003800200 */
[----:B------:R-:W-:Y:S01]  /*02b0*/  ISETP.GE.AND P1, PT, R24, R5, PT ;  /* 0x000000051800720c */ /* 0x000fe20003f26270 */
[----:B---3--:R-:W0:Y:S02]  /*02c0*/  MUFU.RCP64H R3, R7 ;  /* 0x0000000700037308 */ /* 0x008e240000001800 */
[----:B0-----:R-:W-:-:S08]  /*02d0*/  DFMA R8, -R6, R2, 1 ;  /* 0x3ff000000608742b */ /* 0x001fd00000000102 */
[----:B------:R-:W-:-:S08]  /*02e0*/  DFMA R8, R8, R8, R8 ;  /* 0x000000080808722b */ /* 0x000fd00000000008 */
[----:B------:R-:W-:-:S08]  /*02f0*/  DFMA R8, R2, R8, R2 ;  /* 0x000000080208722b */ /* 0x000fd00000000002 */
[----:B------:R-:W-:-:S08]  /*0300*/  DFMA R2, -R6, R8, 1 ;  /* 0x3ff000000602742b */ /* 0x000fd00000000108 */
[----:B------:R-:W-:-:S08]  /*0310*/  DFMA R2, R8, R2, R8 ;  /* 0x000000020802722b */ /* 0x000fd00000000008 */
[----:B------:R-:W-:-:S08]  /*0320*/  DMUL R8, R22, R2 ;  /* 0x0000000216087228 */ /* 0x000fd00000000000 */
[----:B------:R-:W-:-:S08]  /*0330*/  DFMA R14, -R6, R8, R22 ;  /* 0x00000008060e722b */ /* 0x000fd00000000116 */
[----:B------:R-:W-:-:S10]  /*0340*/  DFMA R2, R2, R14, R8 ;  /* 0x0000000e0202722b */ /* 0x000fd40000000008 */
[----:B------:R-:W-:-:S05]  /*0350*/  FFMA R0, RZ, R7, R3 ;  /* 0x00000007ff007223 */ /* 0x000fca0000000003 */
[----:B------:R-:W-:-:S13]  /*0360*/  FSETP.GT.AND P0, PT, |R0|, 1.469367938527859385e-39, PT ;  /* 0x001000000000780b */ /* 0x000fda0003f04200 */
[----:B------:R-:W-:Y:S05]  /*0370*/  @P0 BRA P2, `(.L_x_7) ;  /* 0x0000000000100947 */ /* 0x000fea0001000000 */
[----:B------:R-:W-:-:S07]  /*0380*/  MOV R4, 0x3a0 ;  /* 0x000003a000047802 */ /* 0x000fce0000000f00 */
[----:B------:R-:W-:Y:S05]  /*0390*/  CALL.REL.NOINC `($__internal_0_$__cuda_sm20_div_rn_f64_full) ;  /* 0x0000000400687944 */ /* 0x000fea0003c00000 */
[----:B------:R-:W-:Y:S02]  /*03a0*/  IMAD.MOV.U32 R2, RZ, RZ, R0 ;  /* 0x000000ffff027224 */ /* 0x000fe400078e0000 */
[----:B------:R-:W-:-:S07]  /*03b0*/  IMAD.MOV.U32 R3, RZ, RZ, R7 ;  /* 0x000000ffff037224 */ /* 0x000fce00078e0007 */
.L_x_7:
[----:B------:R-:W-:Y:S05]  /*03c0*/  BSYNC.RECONVERGENT B0 ;  /* 0x0000000000007941 */ /* 0x000fea0003800200 */
.L_x_6:
[----:B------:R-:W-:Y:S01]  /*03d0*/  ISETP.GT.AND P0, PT, R3, 0xfffff, PT ;  /* 0x000fffff0300780c */ /* 0x000fe20003f04270 */
[----:B------:R-:W-:Y:S01]  /*03e0*/  IMAD.MOV.U32 R6, RZ, RZ, R2 ;  /* 0x000000ffff067224 */ /* 0x000fe200078e0002 */
[----:B------:R-:W-:Y:S01]  /*03f0*/  BSSY.RECONVERGENT B0, `(.L_x_8) ;  /* 0x0000051000007945 */ /* 0x000fe20003800200 */
[----:B------:R-:W-:-:S10]  /*0400*/  IMAD.MOV.U32 R7, RZ, RZ, R3 ;  /* 0x000000ffff077224 */ /* 0x000fd400078e0003 */
[----:B------:R-:W-:-:S10]  /*0410*/  @!P0 DMUL R6, R6, 1.80143985094819840000e+16 ;  /* 0x4350000006068828 */ /* 0x000fd40000000000 */
[----:B------:R-:W-:Y:S02]  /*0420*/  @!P0 IMAD.MOV.U32 R3, RZ, RZ, R7 ;  /* 0x000000ffff038224 */ /* 0x000fe400078e0007 */
[----:B------:R-:W-:Y:S02]  /*0430*/  @!P0 IMAD.MOV.U32 R2, RZ, RZ, R6 ;  /* 0x000000ffff028224 */ /* 0x000fe400078e0006 */
[----:B------:R-:W-:-:S05]  /*0440*/  VIADD R0, R3, 0xffffffff ;  /* 0xffffffff03007836 */ /* 0x000fca0000000000 */
[----:B------:R-:W-:Y:S01]  /*0450*/  ISETP.GT.U32.AND P2, PT, R0, 0x7feffffe, PT ;  /* 0x7feffffe0000780c */ /* 0x000fe20003f44070 */
[----:B------:R-:W-:Y:S02]  /*0460*/  IMAD.MOV.U32 R0, RZ, RZ, -0x3ff ;  /* 0xfffffc01ff007424 */ /* 0x000fe400078e00ff */
[----:B------:R-:W-:-:S10]  /*0470*/  @!P0 IMAD.MOV.U32 R0, RZ, RZ, -0x435 ;  /* 0xfffffbcbff008424 */ /* 0x000fd400078e00ff */
[----:B------:R-:W-:Y:S05]  /*0480*/  @P2 BRA `(.L_x_9) ;  /* 0x0000000400042947 */ /* 0x000fea0003800000 */
[----:B------:R-:W-:Y:S01]  /*0490*/  LOP3.LUT R4, R3, 0xfffff, RZ, 0xc0, !PT ;  /* 0x000fffff03047812 */ /* 0x000fe200078ec0ff */
[----:B------:R-:W-:Y:S01]  /*04a0*/  IMAD.MOV.U32 R6, RZ, RZ, R2 ;  /* 0x000000ffff067224 */ /* 0x000fe200078e0002 */
[----:B------:R-:W-:Y:S01]  /*04b0*/  UMOV UR8, 0x3ae80f1e ;  /* 0x3ae80f1e00087882 */ /* 0x000fe20000000000 */
[----:B------:R-:W-:Y:S01]  /*04c0*/  IMAD.MOV.U32 R8, RZ, RZ, RZ ;  /* 0x000000ffff087224 */ /* 0x000fe200078e00ff */
[----:B------:R-:W-:Y:S01]  /*04d0*/  LOP3.LUT R7, R4, 0x3ff00000, RZ, 0xfc, !PT ;  /* 0x3ff0000004077812 */ /* 0x000fe200078efcff */
[----:B------:R-:W-:Y:S01]  /*04e0*/  IMAD.MOV.U32 R20, RZ, RZ, -0x748574fc ;  /* 0x8b7a8b04ff147424 */ /* 0x000fe200078e00ff */
[----:B------:R-:W-:Y:S01]  /*04f0*/  UMOV UR9, 0x3eb1380b ;  /* 0x3eb1380b00097882 */ /* 0x000fe20000000000 */
[----:B------:R-:W-:Y:S01]  /*0500*/  IMAD.MOV.U32 R21, RZ, RZ, 0x3ed0ee25 ;  /* 0x3ed0ee25ff157424 */ /* 0x000fe200078e00ff */
[----:B------:R-:W-:Y:S01]  /*0510*/  ISETP.GE.U32.AND P0, PT, R7, 0x3ff6a09f, PT ;  /* 0x3ff6a09f0700780c */ /* 0x000fe20003f06070 */
[----:B------:R-:W-:Y:S01]  /*0520*/  IMAD.MOV.U32 R27, RZ, RZ, 0x43300000 ;  /* 0x43300000ff1b7424 */ /* 0x000fe200078e00ff */
[----:B------:R-:W-:Y:S01]  /*0530*/  LEA.HI R0, R3, R0, RZ, 0xc ;  /* 0x0000000003007211 */ /* 0x000fe200078f60ff */
[----:B------:R-:W-:Y:S01]  /*0540*/  UMOV UR10, 0x80000000 ;  /* 0x80000000000a7882 */ /* 0x000fe20000000000 */
[----:B------:R-:W-:-:S09]  /*0550*/  UMOV UR11, 0x43300000 ;  /* 0x43300000000b7882 */ /* 0x000fd20000000000 */
[----:B------:R-:W-:Y:S02]  /*0560*/  @P0 VIADD R9, R7, 0xfff00000 ;  /* 0xfff0000007090836 */ /* 0x000fe40000000000 */
[----:B------:R-:W-:Y:S02]  /*0570*/  @P0 VIADD R0, R0, 0x1 ;  /* 0x0000000100000836 */ /* 0x000fe40000000000 */
[----:B------:R-:W-:-:S03]  /*0580*/  @P0 IMAD.MOV.U32 R7, RZ, RZ, R9 ;  /* 0x000000ffff070224 */ /* 0x000fc600078e0009 */
[----:B------:R-:W-:-:S03]  /*0590*/  LOP3.LUT R26, R0, 0x80000000, RZ, 0x3c, !PT ;  /* 0x80000000001a7812 */ /* 0x000fc600078e3cff */
[C---:B------:R-:W-:Y:S02]  /*05a0*/  DADD R18, R6.reuse, 1 ;  /* 0x3ff0000006127429 */ /* 0x040fe40000000000 */
[----:B------:R-:W-:-:S04]  /*05b0*/  DADD R6, R6, -1 ;  /* 0xbff0000006067429 */ /* 0x000fc80000000000 */
[----:B------:R-:W0:Y:S02]  /*05c0*/  MUFU.RCP64H R9, R19 ;  /* 0x0000001300097308 */ /* 0x000e240000001800 */
[----:B0-----:R-:W-:-:S08]  /*05d0*/  DFMA R14, -R18, R8, 1 ;  /* 0x3ff00000120e742b */ /* 0x001fd00000000108 */
[----:B------:R-:W-:-:S08]  /*05e0*/  DFMA R14, R14, R14, R14 ;  /* 0x0000000e0e0e722b */ /* 0x000fd0000000000e */
[----:B------:R-:W-:-:S08]  /*05f0*/  DFMA R8, R8, R14, R8 ;  /* 0x0000000e0808722b */ /* 0x000fd00000000008 */
[----:B------:R-:W-:-:S08]  /*0600*/  DMUL R14, R6, R8 ;  /* 0x00000008060e7228 */ /* 0x000fd00000000000 */
[----:B------:R-:W-:-:S08]  /*0610*/  DFMA R14, R6, R8, R14 ;  /* 0x00000008060e722b */ /* 0x000fd0000000000e */
[----:B------:R-:W-:Y:S02]  /*0620*/  DMUL R16, R14, R14 ;  /* 0x0000000e0e107228 */ /* 0x000fe40000000000 */
[----:B------:R-:W-:-:S06]  /*0630*/  DADD R2, R6, -R14 ;  /* 0x0000000006027229 */ /* 0x000fcc000000080e */
[----:B------:R-:W-:Y:S01]  /*0640*/  DFMA R18, R16, UR8, R20 ;  /* 0x0000000810127c2b */ /* 0x000fe20008000014 */
[----:B------:R-:W-:Y:S01]  /*0650*/  UMOV UR8, 0x9f02676f ;  /* 0x9f02676f00087882 */ /* 0x000fe20000000000 */
[----:B------:R-:W-:Y:S01]  /*0660*/  UMOV UR9, 0x3ef3b266 ;  /* 0x3ef3b26600097882 */ /* 0x000fe20000000000 */
[----:B------:R-:W-:Y:S02]  /*0670*/  DADD R20, R2, R2 ;  /* 0x0000000002147229 */ /* 0x000fe40000000002 */
[----:B------:R-:W-:Y:S01]  /*0680*/  DADD R2, R26, -UR10 ;  /* 0x8000000a1a027e29 */ /* 0x000fe20008000000 */
[----:B------:R-:W-:Y:S01]  /*0690*/  UMOV UR10, 0xfefa39ef ;  /* 0xfefa39ef000a7882 */ /* 0x000fe20000000000 */
[----:B------:R-:W-:Y:S01]  /*06a0*/  UMOV UR11, 0x3fe62e42 ;  /* 0x3fe62e42000b7882 */ /* 0x000fe20000000000 */
[----:B------:R-:W-:Y:S01]  /*06b0*/  DFMA R18, R16, R18, UR8 ;  /* 0x0000000810127e2b */ /* 0x000fe20008000012 */
[----:B------:R-:W-:Y:S01]  /*06c0*/  UMOV UR8, 0xa9ab0956 ;  /* 0xa9ab095600087882 */ /* 0x000fe20000000000 */
[----:B------:R-:W-:Y:S01]  /*06d0*/  UMOV UR9, 0x3f1745cb ;  /* 0x3f1745cb00097882 */ /* 0x000fe20000000000 */
[----:B------:R-:W-:-:S02]  /*06e0*/  DFMA R26, R6, -R14, R20 ;  /* 0x8000000e061a722b */ /* 0x000fc40000000014 */
[----:B------:R-:W-:-:S03]  /*06f0*/  DFMA R6, R2, UR10, R14 ;  /* 0x0000000a02067c2b */ /* 0x000fc6000800000e */
[----:B------:R-:W-:Y:S01]  /*0700*/  DFMA R18, R16, R18, UR8 ;  /* 0x0000000810127e2b */ /* 0x000fe20008000012 */
[----:B------:R-:W-:Y:S01]  /*0710*/  UMOV UR8, 0x2d1b5154 ;  /* 0x2d1b515400087882 */ /* 0x000fe20000000000 */
[----:B------:R-:W-:Y:S01]  /*0720*/  UMOV UR9, 0x3f3c71c7 ;  /* 0x3f3c71c700097882 */ /* 0x000fe20000000000 */
[----:B------:R-:W-:-:S05]  /*0730*/  DMUL R26, R8, R26 ;  /* 0x0000001a081a7228 */ /* 0x000fca0000000000 */
[----:B------:R-:W-:Y:S01]  /*0740*/  DFMA R18, R16, R18, UR8 ;  /* 0x0000000810127e2b */ /* 0x000fe20008000012 */
[----:B------:R-:W-:Y:S01]  /*0750*/  UMOV UR8, 0x923be72d ;  /* 0x923be72d00087882 */ /* 0x000fe20000000000 */
[----:B------:R-:W-:-:S06]  /*0760*/  UMOV UR9, 0x3f624924 ;  /* 0x3f62492400097882 */ /* 0x000fcc0000000000 */
        /* <DEDUP_REMOVED lines=8> */
[----:B------:R-:W-:Y:S02]  /*07f0*/  UMOV UR9, 0x3fe62e42 ;  /* 0x3fe62e4200097882 */ /* 0x000fe40000000000 */
[----:B------:R-:W-:Y:S01]  /*0800*/  DFMA R18, R2, -UR8, R6 ;  /* 0x8000000802127c2b */ /* 0x000fe20008000006 */
[----:B------:R-:W-:Y:S01]  /*0810*/  UMOV UR8, 0x3b39803f ;  /* 0x3b39803f00087882 */ /* 0x000fe20000000000 */
[----:B------:R-:W-:Y:S02]  /*0820*/  UMOV UR9, 0x3c7abc9e ;  /* 0x3c7abc9e00097882 */ /* 0x000fe40000000000 */
[----:B------:R-:W-:-:S04]  /*0830*/  DMUL R20, R16, R20 ;  /* 0x0000001410147228 */ /* 0x000fc80000000000 */
[----:B------:R-:W-:-:S04]  /*0840*/  DADD R18, -R14, R18 ;  /* 0x000000000e127229 */ /* 0x000fc80000000112 */
[----:B------:R-:W-:-:S08]  /*0850*/  DFMA R20, R14, R20, R26 ;  /* 0x000000140e14722b */ /* 0x000fd0000000001a */
[----:B------:R-:W-:-:S08]  /*0860*/  DADD R18, R20, -R18 ;  /* 0x0000000014127229 */ /* 0x000fd00000000812 */
[----:B------:R-:W-:-:S08]  /*0870*/  DFMA R18, R2, UR8, R18 ;  /* 0x0000000802127c2b */ /* 0x000fd00008000012 */
[----:B------:R-:W-:Y:S01]  /*0880*/  DADD R6, R6, R18 ;  /* 0x0000000006067229 */ /* 0x000fe20000000012 */
[----:B------:R-:W-:Y:S10]  /*0890*/  BRA `(.L_x_10) ;  /* 0x0000000000187947 */ /* 0x000ff40003800000 */
.L_x_9:
[----:B------:R-:W-:Y:S01]  /*08a0*/  IMAD.MOV.U32 R2, RZ, RZ, 0x0 ;  /* 0x00000000ff027424 */ /* 0x000fe200078e00ff */
[----:B------:R-:W-:Y:S01]  /*08b0*/  LOP3.LUT P0, RZ, R7, 0x7fffffff, RZ, 0xc0, !PT ;  /* 0x7fffffff07ff7812 */ /* 0x000fe2000780c0ff */
[----:B------:R-:W-:-:S06]  /*08c0*/  IMAD.MOV.U32 R3, RZ, RZ, 0x7ff00000 ;  /* 0x7ff00000ff037424 */ /* 0x000fcc00078e00ff */
[----:B------:R-:W-:-:S10]  /*08d0*/  DFMA R2, R6, R2, +INF ;  /* 0x7ff000000602742b */ /* 0x000fd40000000002 */
[----:B------:R-:W-:Y:S02]  /*08e0*/  FSEL R6, R2, RZ, P0 ;  /* 0x000000ff02067208 */ /* 0x000fe40000000000 */
[----:B------:R-:W-:-:S07]  /*08f0*/  FSEL R7, R3, -QNAN , P0 ;  /* 0xfff0000003077808 */ /* 0x000fce0000000000 */
.L_x_10:
[----:B------:R-:W-:Y:S05]  /*0900*/  BSYNC.RECONVERGENT B0 ;  /* 0x0000000000007941 */ /* 0x000fea0003800200 */
.L_x_8:
[----:B------:R3:W-:Y:S01]  /*0910*/  STG.E.64 desc[UR6][R10.64], R6 ;  /* 0x000000060a007986 */ /* 0x0007e2000c101b06 */
[----:B------:R-:W-:Y:S05]  /*0920*/  @!P1 BRA `(.L_x_11) ;  /* 0xfffffff800489947 */ /* 0x000fea000383ffff */
[----:B------:R-:W-:Y:S05]  /*0930*/  EXIT ;  /* 0x000000000000794d */ /* 0x000fea0003800000 */
        .weak           $__internal_0_$__cuda_sm20_div_rn_f64_full
        .type           $__internal_0_$__cuda_sm20_div_rn_f64_full,@function
        .size           $__internal_0_$__cuda_sm20_div_rn_f64_full,(.L_x_19 - $__internal_0_$__cuda_sm20_div_rn_f64_full)
$__internal_0_$__cuda_sm20_div_rn_f64_full:
[C---:B------:R-:W-:Y:S01]  /*0940*/  FSETP.GEU.AND P0, PT, |R7|.reuse, 1.469367938527859385e-39, PT ;  /* 0x001000000700780b */ /* 0x040fe20003f0e200 */
[----:B------:R-:W-:Y:S01]  /*0950*/  IMAD.MOV.U32 R18, RZ, RZ, 0x1 ;  /* 0x00000001ff127424 */ /* 0x000fe200078e00ff */
[----:B------:R-:W-:Y:S01]  /*0960*/  LOP3.LUT R8, R7, 0x800fffff, RZ, 0xc0, !PT ;  /* 0x800fffff07087812 */ /* 0x000fe200078ec0ff */
[----:B------:R-:W-:Y:S02]  /*0970*/  IMAD.MOV.U32 R0, RZ, RZ, 0x1ca00000 ;  /* 0x1ca00000ff007424 */ /* 0x000fe400078e00ff */
[----:B------:R-:W-:Y:S01]  /*0980*/  IMAD.MOV.U32 R14, RZ, RZ, R22 ;  /* 0x000000ffff0e7224 */ /* 0x000fe200078e0016 */
[----:B------:R-:W-:Y:S01]  /*0990*/  LOP3.LUT R9, R8, 0x3ff00000, RZ, 0xfc, !PT ;  /* 0x3ff0000008097812 */ /* 0x000fe200078efcff */
[----:B------:R-:W-:-:S06]  /*09a0*/  IMAD.MOV.U32 R8, RZ, RZ, R6 ;  /* 0x000000ffff087224 */ /* 0x000fcc00078e0006 */
[----:B------:R-:W-:-:S06]  /*09b0*/  @!P0 DMUL R8, R6, 8.98846567431157953865e+307 ;  /* 0x7fe0000006088828 */ /* 0x000fcc0000000000 */
[----:B------:R-:W0:Y:S02]  /*09c0*/  MUFU.RCP64H R19, R9 ;  /* 0x0000000900137308 */ /* 0x000e240000001800 */
[----:B0-----:R-:W-:-:S08]  /*09d0*/  DFMA R2, R18, -R8, 1 ;  /* 0x3ff000001202742b */ /* 0x001fd00000000808 */
[----:B------:R-:W-:-:S08]  /*09e0*/  DFMA R2, R2, R2, R2 ;  /* 0x000000020202722b */ /* 0x000fd00000000002 */
[----:B------:R-:W-:Y:S01]  /*09f0*/  DFMA R18, R18, R2, R18 ;  /* 0x000000021212722b */ /* 0x000fe20000000012 */
[----:B------:R-:W-:Y:S02]  /*0a00*/  LOP3.LUT R3, R7, 0x7ff00000, RZ, 0xc0, !PT ;  /* 0x7ff0000007037812 */ /* 0x000fe400078ec0ff */
[----:B------:R-:W-:-:S04]  /*0a10*/  LOP3.LUT R2, R23, 0x7ff00000, RZ, 0xc0, !PT ;  /* 0x7ff0000017027812 */ /* 0x000fc800078ec0ff */
[----:B------:R-:W-:Y:S01]  /*0a20*/  ISETP.GE.U32.AND P2, PT, R2, R3, PT ;  /* 0x000000030200720c */ /* 0x000fe20003f46070 */
[C---:B------:R-:W-:Y:S01]  /*0a30*/  DFMA R16, R18.reuse, -R8, 1 ;  /* 0x3ff000001210742b */ /* 0x040fe20000000808 */
[----:B------:R-:W-:Y:S02]  /*0a40*/  IMAD.MOV.U32 R25, RZ, RZ, R2 ;  /* 0x000000ffff197224 */ /* 0x000fe400078e0002 */
[----:B------:R-:W-:Y:S02]  /*0a50*/  SEL R15, R0, 0x63400000, !P2 ;  /* 0x63400000000f7807 */ /* 0x000fe40005000000 */
[----:B------:R-:W-:Y:S02]  /*0a60*/  FSETP.GEU.AND P2, PT, |R23|, 1.469367938527859385e-39, PT ;  /* 0x001000001700780b */ /* 0x000fe40003f4e200 */
[----:B------:R-:W-:Y:S01]  /*0a70*/  LOP3.LUT R15, R15, 0x800fffff, R23, 0xf8, !PT ;  /* 0x800fffff0f0f7812 */ /* 0x000fe200078ef817 */
[----:B------:R-:W-:-:S10]  /*0a80*/  DFMA R16, R18, R16, R18 ;  /* 0x000000101210722b */ /* 0x000fd40000000012 */
[----:B------:R-:W-:Y:S05]  /*0a90*/  @P2 BRA `(.L_x_12) ;  /* 0x0000000000202947 */ /* 0x000fea0003800000 */
[----:B------:R-:W-:Y:S01]  /*0aa0*/  LOP3.LUT R19, R7, 0x7ff00000, RZ, 0xc0, !PT ;  /* 0x7ff0000007137812 */ /* 0x000fe200078ec0ff */
[----:B------:R-:W-:-:S03]  /*0ab0*/  IMAD.MOV.U32 R18, RZ, RZ, RZ ;  /* 0x000000ffff127224 */ /* 0x000fc600078e00ff */
[----:B------:R-:W-:-:S04]  /*0ac0*/  ISETP.GE.U32.AND P2, PT, R2, R19, PT ;  /* 0x000000130200720c */ /* 0x000fc80003f46070 */
[----:B------:R-:W-:-:S04]  /*0ad0*/  SEL R19, R0, 0x63400000, !P2 ;  /* 0x6340000000137807 */ /* 0x000fc80005000000 */
[----:B------:R-:W-:-:S04]  /*0ae0*/  LOP3.LUT R19, R19, 0x80000000, R23, 0xf8, !PT ;  /* 0x8000000013137812 */ /* 0x000fc800078ef817 */
[----:B------:R-:W-:-:S06]  /*0af0*/  LOP3.LUT R19, R19, 0x100000, RZ, 0xfc, !PT ;  /* 0x0010000013137812 */ /* 0x000fcc00078efcff */
[----:B------:R-:W-:-:S10]  /*0b00*/  DFMA R14, R14, 2, -R18 ;  /* 0x400000000e0e782b */ /* 0x000fd40000000812 */
[----:B------:R-:W-:-:S07]  /*0b10*/  LOP3.LUT R25, R15, 0x7ff00000, RZ, 0xc0, !PT ;  /* 0x7ff000000f197812 */ /* 0x000fce00078ec0ff */
.L_x_12:
[----:B------:R-:W-:Y:S01]  /*0b20*/  DMUL R18, R16, R14 ;  /* 0x0000000e10127228 */ /* 0x000fe20000000000 */
[----:B------:R-:W-:Y:S07]  /*0b30*/  BSSY.RECONVERGENT B1, `(.L_x_13) ;  /* 0x000003a000017945 */ /* 0x000fee0003800200 */
[----:B------:R-:W-:-:S08]  /*0b40*/  DFMA R20, R18, -R8, R14 ;  /* 0x800000081214722b */ /* 0x000fd0000000000e */
[----:B------:R-:W-:Y:S01]  /*0b50*/  DFMA R20, R16, R20, R18 ;  /* 0x000000141014722b */ /* 0x000fe20000000012 */
[----:B------:R-:W-:Y:S01]  /*0b60*/  IMAD.MOV.U32 R16, RZ, RZ, R3 ;  /* 0x000000ffff107224 */ /* 0x000fe200078e0003 */
[----:B------:R-:W-:Y:S01]  /*0b70*/  @!P0 LOP3.LUT R16, R9, 0x7ff00000, RZ, 0xc0, !PT ;  /* 0x7ff0000009108812 */ /* 0x000fe200078ec0ff */
[----:B------:R-:W-:-:S04]  /*0b80*/  VIADD R3, R25, 0xffffffff ;  /* 0xffffffff19037836 */ /* 0x000fc80000000000 */
[----:B------:R-:W-:Y:S01]  /*0b90*/  VIADD R17, R16, 0xffffffff ;  /* 0xffffffff10117836 */ /* 0x000fe20000000000 */
[----:B------:R-:W-:-:S04]  /*0ba0*/  ISETP.GT.U32.AND P0, PT, R3, 0x7feffffe, PT ;  /* 0x7feffffe0300780c */ /* 0x000fc80003f04070 */
[----:B------:R-:W-:-:S13]  /*0bb0*/  ISETP.GT.U32.OR P0, PT, R17, 0x7feffffe, P0 ;  /* 0x7feffffe1100780c */ /* 0x000fda0000704470 */
[----:B------:R-:W-:Y:S05]  /*0bc0*/  @P0 BRA `(.L_x_14) ;  /* 0x00000000006c0947 */ /* 0x000fea0003800000 */
[----:B------:R-:W-:Y:S01]  /*0bd0*/  LOP3.LUT R17, R7, 0x7ff00000, RZ, 0xc0, !PT ;  /* 0x7ff0000007117812 */ /* 0x000fe200078ec0ff */
[----:B------:R-:W-:-:S03]  /*0be0*/  IMAD.MOV.U32 R16, RZ, RZ, RZ ;  /* 0x000000ffff107224 */ /* 0x000fc600078e00ff */
[CC--:B------:R-:W-:Y:S02]  /*0bf0*/  VIADDMNMX R3, R2.reuse, -R17.reuse, 0xb9600000, !PT ;  /* 0xb960000002037446 */ /* 0x0c0fe40007800911 */
[----:B------:R-:W-:Y:S02]  /*0c00*/  ISETP.GE.U32.AND P0, PT, R2, R17, PT ;  /* 0x000000110200720c */ /* 0x000fe40003f06070 */
[----:B------:R-:W-:Y:S02]  /*0c10*/  VIMNMX R3, PT, PT, R3, 0x46a00000, PT ;  /* 0x46a0000003037848 */ /* 0x000fe40003fe0100 */
[----:B------:R-:W-:-:S05]  /*0c20*/  SEL R0, R0, 0x63400000, !P0 ;  /* 0x6340000000007807 */ /* 0x000fca0004000000 */
[----:B------:R-:W-:-:S04]  /*0c30*/  IMAD.IADD R0, R3, 0x1, -R0 ;  /* 0x0000000103007824 */ /* 0x000fc800078e0a00 */
[----:B------:R-:W-:-:S06]  /*0c40*/  VIADD R17, R0, 0x7fe00000 ;  /* 0x7fe0000000117836 */ /* 0x000fcc0000000000 */
[----:B------:R-:W-:-:S10]  /*0c50*/  DMUL R2, R20, R16 ;  /* 0x0000001014027228 */ /* 0x000fd40000000000 */
[----:B------:R-:W-:-:S13]  /*0c60*/  FSETP.GTU.AND P0, PT, |R3|, 1.469367938527859385e-39, PT ;  /* 0x001000000300780b */ /* 0x000fda0003f0c200 */
[----:B------:R-:W-:Y:S05]  /*0c70*/  @P0 BRA `(.L_x_15) ;  /* 0x0000000000940947 */ /* 0x000fea0003800000 */
[----:B------:R-:W-:Y:S01]  /*0c80*/  DFMA R8, R20, -R8, R14 ;  /* 0x800000081408722b */ /* 0x000fe2000000000e */
[----:B------:R-:W-:-:S09]  /*0c90*/  IMAD.MOV.U32 R16, RZ, RZ, RZ ;  /* 0x000000ffff107224 */ /* 0x000fd200078e00ff */
[C---:B------:R-:W-:Y:S02]  /*0ca0*/  FSETP.NEU.AND P0, PT, R9.reuse, RZ, PT ;  /* 0x000000ff0900720b */ /* 0x040fe40003f0d000 */
[----:B------:R-:W-:-:S04]  /*0cb0*/  LOP3.LUT R15, R9, 0x80000000, R7, 0x48, !PT ;  /* 0x80000000090f7812 */ /* 0x000fc800078e4807 */
[----:B------:R-:W-:-:S07]  /*0cc0*/  LOP3.LUT R17, R15, R17, RZ, 0xfc, !PT ;  /* 0x000000110f117212 */ /* 0x000fce00078efcff */
[----:B------:R-:W-:Y:S05]  /*0cd0*/  @!P0 BRA `(.L_x_15) ;  /* 0x00000000007c8947 */ /* 0x000fea0003800000 */
[----:B------:R-:W-:Y:S01]  /*0ce0*/  IMAD.MOV R7, RZ, RZ, -R0 ;  /* 0x000000ffff077224 */ /* 0x000fe200078e0a00 */
[----:B------:R-:W-:Y:S01]  /*0cf0*/  DMUL.RP R16, R20, R16 ;  /* 0x0000001014107228 */ /* 0x000fe20000008000 */
[----:B------:R-:W-:-:S06]  /*0d00*/  IMAD.MOV.U32 R6, RZ, RZ, RZ ;  /* 0x000000ffff067224 */ /* 0x000fcc00078e00ff */
[----:B------:R-:W-:-:S03]  /*0d10*/  DFMA R6, R2, -R6, R20 ;  /* 0x800000060206722b */ /* 0x000fc60000000014 */
[----:B------:R-:W-:-:S03]  /*0d20*/  LOP3.LUT R15, R17, R15, RZ, 0x3c, !PT ;  /* 0x0000000f110f7212 */ /* 0x000fc600078e3cff */
[----:B------:R-:W-:-:S04]  /*0d30*/  IADD3 R6, PT, PT, -R0, -0x43300000, RZ ;  /* 0xbcd0000000067810 */ /* 0x000fc80007ffe1ff */
[----:B------:R-:W-:-:S04]  /*0d40*/  FSETP.NEU.AND P0, PT, |R7|, R6, PT ;  /* 0x000000060700720b */ /* 0x000fc80003f0d200 */
[----:B------:R-:W-:Y:S02]  /*0d50*/  FSEL R2, R16, R2, !P0 ;  /* 0x0000000210027208 */ /* 0x000fe40004000000 */
[----:B------:R-:W-:Y:S01]  /*0d60*/  FSEL R3, R15, R3, !P0 ;  /* 0x000000030f037208 */ /* 0x000fe20004000000 */
[----:B------:R-:W-:Y:S06]  /*0d70*/  BRA `(.L_x_15) ;  /* 0x0000000000547947 */ /* 0x000fec0003800000 */
.L_x_14:
[----:B------:R-:W-:-:S14]  /*0d80*/  DSETP.NAN.AND P0, PT, R22, R22, PT ;  /* 0x000000161600722a */ /* 0x000fdc0003f08000 */
[----:B------:R-:W-:Y:S05]  /*0d90*/  @P0 BRA `(.L_x_16) ;  /* 0x0000000000440947 */ /* 0x000fea0003800000 */
[----:B------:R-:W-:-:S14]  /*0da0*/  DSETP.NAN.AND P0, PT, R6, R6, PT ;  /* 0x000000060600722a */ /* 0x000fdc0003f08000 */
[----:B------:R-:W-:Y:S05]  /*0db0*/  @P0 BRA `(.L_x_17) ;  /* 0x0000000000300947 */ /* 0x000fea0003800000 */
[----:B------:R-:W-:Y:S01]  /*0dc0*/  ISETP.NE.AND P0, PT, R25, R16, PT ;  /* 0x000000101900720c */ /* 0x000fe20003f05270 */
[----:B------:R-:W-:Y:S02]  /*0dd0*/  IMAD.MOV.U32 R2, RZ, RZ, 0x0 ;  /* 0x00000000ff027424 */ /* 0x000fe400078e00ff */
[----:B------:R-:W-:-:S10]  /*0de0*/  IMAD.MOV.U32 R3, RZ, RZ, -0x80000 ;  /* 0xfff80000ff037424 */ /* 0x000fd400078e00ff */
[----:B------:R-:W-:Y:S05]  /*0df0*/  @!P0 BRA `(.L_x_15) ;  /* 0x0000000000348947 */ /* 0x000fea0003800000 */
[----:B------:R-:W-:Y:S02]  /*0e00*/  ISETP.NE.AND P0, PT, R25, 0x7ff00000, PT ;  /* 0x7ff000001900780c */ /* 0x000fe40003f05270 */
[----:B------:R-:W-:Y:S02]  /*0e10*/  LOP3.LUT R3, R23, 0x80000000, R7, 0x48, !PT ;  /* 0x8000000017037812 */ /* 0x000fe400078e4807 */
[----:B------:R-:W-:-:S13]  /*0e20*/  ISETP.EQ.OR P0, PT, R16, RZ, !P0 ;  /* 0x000000ff1000720c */ /* 0x000fda0004702670 */
[----:B------:R-:W-:Y:S01]  /*0e30*/  @P0 LOP3.LUT R0, R3, 0x7ff00000, RZ, 0xfc, !PT ;  /* 0x7ff0000003000812 */ /* 0x000fe200078efcff */
[----:B------:R-:W-:Y:S02]  /*0e40*/  @!P0 IMAD.MOV.U32 R2, RZ, RZ, RZ ;  /* 0x000000ffff028224 */ /* 0x000fe400078e00ff */
[----:B------:R-:W-:Y:S02]  /*0e50*/  @P0 IMAD.MOV.U32 R2, RZ, RZ, RZ ;  /* 0x000000ffff020224 */ /* 0x000fe400078e00ff */
[----:B------:R-:W-:Y:S01]  /*0e60*/  @P0 IMAD.MOV.U32 R3, RZ, RZ, R0 ;  /* 0x000000ffff030224 */ /* 0x000fe200078e0000 */
[----:B------:R-:W-:Y:S06]  /*0e70*/  BRA `(.L_x_15) ;  /* 0x0000000000147947 */ /* 0x000fec0003800000 */
.L_x_17:
[----:B------:R-:W-:Y:S01]  /*0e80*/  LOP3.LUT R3, R7, 0x80000, RZ, 0xfc, !PT ;  /* 0x0008000007037812 */ /* 0x000fe200078efcff */
[----:B------:R-:W-:Y:S01]  /*0e90*/  IMAD.MOV.U32 R2, RZ, RZ, R6 ;  /* 0x000000ffff027224 */ /* 0x000fe200078e0006 */
[----:B------:R-:W-:Y:S06]  /*0ea0*/  BRA `(.L_x_15) ;  /* 0x0000000000087947 */ /* 0x000fec0003800000 */
.L_x_16:
[----:B------:R-:W-:Y:S01]  /*0eb0*/  LOP3.LUT R3, R23, 0x80000, RZ, 0xfc, !PT ;  /* 0x0008000017037812 */ /* 0x000fe200078efcff */
[----:B------:R-:W-:-:S07]  /*0ec0*/  IMAD.MOV.U32 R2, RZ, RZ, R22 ;  /* 0x000000ffff027224 */ /* 0x000fce00078e0016 */
.L_x_15:
[----:B------:R-:W-:Y:S05]  /*0ed0*/  BSYNC.RECONVERGENT B1 ;  /* 0x0000000000017941 */ /* 0x000fea0003800200 */
.L_x_13:
[----:B------:R-:W-:Y:S02]  /*0ee0*/  IMAD.MOV.U32 R0, RZ, RZ, R2 ;  /* 0x000000ffff007224 */ /* 0x000fe400078e0002 */
[----:B------:R-:W-:Y:S02]  /*0ef0*/  IMAD.MOV.U32 R7, RZ, RZ, R3 ;  /* 0x000000ffff077224 */ /* 0x000fe400078e0003 */
[----:B------:R-:W-:Y:S02]  /*0f00*/  IMAD.MOV.U32 R2, RZ, RZ, R4 ;  /* 0x000000ffff027224 */ /* 0x000fe400078e0004 */
[----:B------:R-:W-:-:S04]  /*0f10*/  IMAD.MOV.U32 R3, RZ, RZ, 0x0 ;  /* 0x00000000ff037424 */ /* 0x000fc800078e00ff */
[----:B------:R-:W-:Y:S05]  /*0f20*/  RET.REL.NODEC R2 `(_ZN4mc646device17getResidualValuesEiPdS1_PKi) ;  /* 0xfffffff002347950 */ /* 0x000fea0003c3ffff */
.L_x_18:
        /* <DEDUP_REMOVED lines=13> */
.L_x_19:


//--------------------- .nv.shared.reserved.0     --------------------------
	.section	.nv.shared.reserved.0,"aw",@nobits
	.weak		__nv_reservedSMEM_offset_0_alias
	.size		__nv_reservedSMEM_offset_0_alias, 0, 64
	.other		__nv_reservedSMEM_offset_0_alias,@"STO_CUDA_RESERVED_SHARED STV_DEFAULT"
__nv_reservedSMEM_offset_0_alias:
	.zero		0
	.zero		64


//--------------------- .nv.shared._ZN4mc646device17getResidualValuesEiPdS1_PKi --------------------------
	.section	.nv.shared._ZN4mc646device17getResidualValuesEiPdS1_PKi,"aw",@nobits
	.sectionflags	@""
	.align	8
.nv.shared._ZN4mc646device17getResidualValuesEiPdS1_PKi:
	.zero		1040


//--------------------- .nv.constant0._ZN4mc646device12updateMatrixEiPKiS2_Pi --------------------------
	.section	.nv.constant0._ZN4mc646device12updateMatrixEiPKiS2_Pi,"a",@progbits
	.sectionflags	@""
	.align	4
.nv.constant0._ZN4mc646device12updateMatrixEiPKiS2_Pi:
	.zero		928


//--------------------- .nv.constant0._ZN4mc646device12updateMatrixEiPKiS2_PKdS4_PiS2_Pd --------------------------
	.section	.nv.constant0._ZN4mc646device12updateMatrixEiPKiS2_PKdS4_PiS2_Pd,"a",@progbits
	.sectionflags	@""
	.align	4
.nv.constant0._ZN4mc646device12updateMatrixEiPKiS2_PKdS4_PiS2_Pd:
	.zero		960


//--------------------- .nv.constant0._ZN4mc646device17getResidualValuesEiPdS1_PKi --------------------------
	.section	.nv.constant0._ZN4mc646device17getResidualValuesEiPdS1_PKi,"a",@progbits
	.sectionflags	@""
	.align	4
.nv.constant0._ZN4mc646device17getResidualValuesEiPdS1_PKi:
	.zero		928


//--------------------- SYMBOLS --------------------------

	.type		.nv.reservedSmem.offset0,@object
	.size		.nv.reservedSmem.offset0,0x4
	.type		.nv.reservedSmem.cap,@object
	.size		.nv.reservedSmem.cap,0x4
